// auto-generated by cutlass_sweep.gemm — config: {"arch": "sm_100", "cluster_m": 1, "cluster_n": 2, "dtype": "bf16", "stages": 4, "tile_k": 32, "tile_m": 64, "tile_n": 256}
#include "cutlass/cutlass.h"
#include "cutlass/gemm/collective/collective_builder.hpp"
#include "cutlass/gemm/device/gemm_universal_adapter.h"
#include "cutlass/gemm/kernel/gemm_universal.hpp"
#include "cutlass/epilogue/collective/collective_builder.hpp"

using ElemA = cutlass::bfloat16_t;
using ElemB = cutlass::bfloat16_t;
using ElemCD = cutlass::bfloat16_t;
using Acc  = float;
using TileShape    = cute::Shape<cute::_64, cute::_256, cute::_32>;
using ClusterShape = cute::Shape<cute::_1, cute::_2, cute::_1>;

using CollectiveEpilogue = typename cutlass::epilogue::collective::CollectiveBuilder<
    cutlass::arch::Sm100, cutlass::arch::OpClassTensorOp,
    TileShape, ClusterShape,
    cutlass::epilogue::collective::EpilogueTileAuto,
    Acc, Acc,
    ElemCD, cutlass::layout::RowMajor, 128 / cutlass::sizeof_bits<ElemCD>::value,
    ElemCD, cutlass::layout::RowMajor, 128 / cutlass::sizeof_bits<ElemCD>::value,
    cutlass::epilogue::collective::EpilogueScheduleAuto
  >::CollectiveOp;

using CollectiveMainloop = typename cutlass::gemm::collective::CollectiveBuilder<
    cutlass::arch::Sm100, cutlass::arch::OpClassTensorOp,
    ElemA, cutlass::layout::RowMajor, 128 / cutlass::sizeof_bits<ElemA>::value,
    ElemB, cutlass::layout::ColumnMajor, 128 / cutlass::sizeof_bits<ElemB>::value,
    Acc,
    TileShape, ClusterShape,
    cutlass::gemm::collective::StageCount<4>,
    cutlass::gemm::collective::KernelScheduleAuto
  >::CollectiveOp;

using GemmKernel = cutlass::gemm::kernel::GemmUniversal<
    cute::Shape<int,int,int,int>,
    CollectiveMainloop,
    CollectiveEpilogue
>;
using Gemm = cutlass::gemm::device::GemmUniversalAdapter<GemmKernel>;

// Force the device kernel symbol into the cubin without needing a host main.
auto* _anchor = &cutlass::device_kernel<GemmKernel>;


// ===== COMPILED SASS (sm_100a) =====

	.target	sm_100a

	.elftype	@"ET_EXEC"


//--------------------- .note.nv.tkinfo           --------------------------
	.section	.note.nv.tkinfo,"",@"SHT_NOTE"
	.sectionflags	@"SHF_NOTE_NV_TKINFO"
	.tkinfo
        /*0018*/ 	.word	0x00000002
        /*0030*/ 	.string	""
        /*0030*/ 	.string	"ptxas"
        /*0030*/ 	.string	"Cuda compilation tools, release 13.0, V13.0.88"
        /*0030*/ 	.string	"Build cuda_13.0.r13.0/compiler.36424714_0"
        /*0030*/ 	.string	"-arch sm_100a -m 64 "



//--------------------- .note.nv.cuinfo           --------------------------
	.section	.note.nv.cuinfo,"",@"SHT_NOTE"
	.sectionflags	@"SHF_NOTE_NV_CUINFO"
        /*0018*/ 	.short	0x0002
        /*001a*/ 	.short	0x0064
        /*001c*/ 	.short	0x0082
	.zero		2


//--------------------- .nv.info                  --------------------------
	.section	.nv.info,"",@"SHT_CUDA_INFO"
	.align	4


	//----- nvinfo : EIATTR_REGCOUNT
	.align		4
        /*0000*/ 	.byte	0x04, 0x2f
        /*0002*/ 	.short	(.L_19 - .L_18)
	.align		4
.L_18:
        /*0004*/ 	.word	index@(_ZN7cutlass13device_kernelINS_4gemm6kernel13GemmUniversalIN4cute5tupleIJiiiiEEENS1_10collective13CollectiveMmaINS1_35MainloopSm100TmaUmmaWarpSpecializedILi4ELi2ELi4ENS5_IJNS4_1CILi1EEENSA_ILi2EEESB_EEEEENS5_IJNSA_ILi64EEENSA_ILi256EEENSA_ILi32EEEEEENS_10bfloat16_tENS5_IJlSB_lEEESJ_SK_NS4_8TiledMMAINS4_8MMA_AtomIJNS4_20SM100_MMA_F16BF16_SSISJ_SJ_fLi64ELi256ELNS4_4UMMA5MajorE0ELSP_0ELNSO_7ScaleInE0ELSQ_0EEEEEENS4_6LayoutINS5_IJSB_SB_SB_EEENS5_IJNSA_ILi0EEESV_SV_EEEEENS5_IJNS4_10UnderscoreESY_SY_EEEEENS4_23SM90_TMA_LOAD_MULTICASTENS4_14ComposedLayoutINS4_7SwizzleILi2ELi4ELi3EEENS4_18smem_ptr_flag_bitsILi16EEENST_INS5_IJNSA_ILi8EEESH_EEENS5_IJSH_SB_EEEEEEEvNS4_8identityENS4_13SM90_TMA_LOADES1B_vS1C_EENS_8epilogue10collective18CollectiveEpilogueINS1F_23Sm100TmaWarpSpecializedILi4ELi2ELi32ELb1ELb0EEEJSI_NS5_IJNST_ISF_SB_EES1K_EEESJ_SK_SJ_SK_NS1F_6fusion15FusionCallbacksIS1J_NS1M_17LinearCombinationISJ_fSJ_fLNS_15FloatRoundStyleE2EEESI_S1L_JEEENS4_5SM1004TMEM4LOAD26SM100_TMEM_LOAD_16dp256b8xES1D_NS12_INS13_ILi3ELi4ELi3EEES16_NST_INS5_IJS17_SF_EEENS5_IJSF_SB_EEEEEEENS4_17SM75_U32x4_LDSM_NENS4_14SM90_TMA_STOREES20_NS4_17SM90_U32x4_STSM_NENS4_39AutoVectorizingCopyWithAssumedAlignmentILi128EEEEEEvvEEEEvNT_6ParamsE)
        /*0008*/ 	.word	0x0000007a


	//----- nvinfo : EIATTR_FRAME_SIZE
	.align		4
.L_19:
        /*000c*/ 	.byte	0x04, 0x11
        /*000e*/ 	.short	(.L_21 - .L_20)
	.align		4
.L_20:
        /*0010*/ 	.word	index@($__internal_2_$__cuda_sm10x_tcgen05_guardrail_trap_unallocated_columns_being_dealloced)
        /*0014*/ 	.word	0x00000000


	//----- nvinfo : EIATTR_FRAME_SIZE
	.align		4
.L_21:
        /*0018*/ 	.byte	0x04, 0x11
        /*001a*/ 	.short	(.L_23 - .L_22)
	.align		4
.L_22:
        /*001c*/ 	.word	index@($__internal_1_$__cuda_sm10x_tcgen05_guardrail_trap_phase_invalid_during_alloc)
        /*0020*/ 	.word	0x00000000


	//----- nvinfo : EIATTR_FRAME_SIZE
	.align		4
.L_23:
        /*0024*/ 	.byte	0x04, 0x11
        /*0026*/ 	.short	(.L_25 - .L_24)
	.align		4
.L_24:
        /*0028*/ 	.word	index@($__internal_0_$__cuda_sm10x_tcgen05_guardrail_trap_col_being_dealloced_not_returned_by_alloc)
        /*002c*/ 	.word	0x00000000


	//----- nvinfo : EIATTR_FRAME_SIZE
	.align		4
.L_25:
        /*0030*/ 	.byte	0x04, 0x11
        /*0032*/ 	.short	(.L_27 - .L_26)
	.align		4
.L_26:
        /*0034*/ 	.word	index@(_ZN7cutlass13device_kernelINS_4gemm6kernel13GemmUniversalIN4cute5tupleIJiiiiEEENS1_10collective13CollectiveMmaINS1_35MainloopSm100TmaUmmaWarpSpecializedILi4ELi2ELi4ENS5_IJNS4_1CILi1EEENSA_ILi2EEESB_EEEEENS5_IJNSA_ILi64EEENSA_ILi256EEENSA_ILi32EEEEEENS_10bfloat16_tENS5_IJlSB_lEEESJ_SK_NS4_8TiledMMAINS4_8MMA_AtomIJNS4_20SM100_MMA_F16BF16_SSISJ_SJ_fLi64ELi256ELNS4_4UMMA5MajorE0ELSP_0ELNSO_7ScaleInE0ELSQ_0EEEEEENS4_6LayoutINS5_IJSB_SB_SB_EEENS5_IJNSA_ILi0EEESV_SV_EEEEENS5_IJNS4_10UnderscoreESY_SY_EEEEENS4_23SM90_TMA_LOAD_MULTICASTENS4_14ComposedLayoutINS4_7SwizzleILi2ELi4ELi3EEENS4_18smem_ptr_flag_bitsILi16EEENST_INS5_IJNSA_ILi8EEESH_EEENS5_IJSH_SB_EEEEEEEvNS4_8identityENS4_13SM90_TMA_LOADES1B_vS1C_EENS_8epilogue10collective18CollectiveEpilogueINS1F_23Sm100TmaWarpSpecializedILi4ELi2ELi32ELb1ELb0EEEJSI_NS5_IJNST_ISF_SB_EES1K_EEESJ_SK_SJ_SK_NS1F_6fusion15FusionCallbacksIS1J_NS1M_17LinearCombinationISJ_fSJ_fLNS_15FloatRoundStyleE2EEESI_S1L_JEEENS4_5SM1004TMEM4LOAD26SM100_TMEM_LOAD_16dp256b8xES1D_NS12_INS13_ILi3ELi4ELi3EEES16_NST_INS5_IJS17_SF_EEENS5_IJSF_SB_EEEEEEENS4_17SM75_U32x4_LDSM_NENS4_14SM90_TMA_STOREES20_NS4_17SM90_U32x4_STSM_NENS4_39AutoVectorizingCopyWithAssumedAlignmentILi128EEEEEEvvEEEEvNT_6ParamsE)
        /*0038*/ 	.word	0x00000000


	//----- nvinfo : EIATTR_MIN_STACK_SIZE
	.align		4
.L_27:
        /*003c*/ 	.byte	0x04, 0x12
        /*003e*/ 	.short	(.L_29 - .L_28)
	.align		4
.L_28:
        /*0040*/ 	.word	index@(_ZN7cutlass13device_kernelINS_4gemm6kernel13GemmUniversalIN4cute5tupleIJiiiiEEENS1_10collective13CollectiveMmaINS1_35MainloopSm100TmaUmmaWarpSpecializedILi4ELi2ELi4ENS5_IJNS4_1CILi1EEENSA_ILi2EEESB_EEEEENS5_IJNSA_ILi64EEENSA_ILi256EEENSA_ILi32EEEEEENS_10bfloat16_tENS5_IJlSB_lEEESJ_SK_NS4_8TiledMMAINS4_8MMA_AtomIJNS4_20SM100_MMA_F16BF16_SSISJ_SJ_fLi64ELi256ELNS4_4UMMA5MajorE0ELSP_0ELNSO_7ScaleInE0ELSQ_0EEEEEENS4_6LayoutINS5_IJSB_SB_SB_EEENS5_IJNSA_ILi0EEESV_SV_EEEEENS5_IJNS4_10UnderscoreESY_SY_EEEEENS4_23SM90_TMA_LOAD_MULTICASTENS4_14ComposedLayoutINS4_7SwizzleILi2ELi4ELi3EEENS4_18smem_ptr_flag_bitsILi16EEENST_INS5_IJNSA_ILi8EEESH_EEENS5_IJSH_SB_EEEEEEEvNS4_8identityENS4_13SM90_TMA_LOADES1B_vS1C_EENS_8epilogue10collective18CollectiveEpilogueINS1F_23Sm100TmaWarpSpecializedILi4ELi2ELi32ELb1ELb0EEEJSI_NS5_IJNST_ISF_SB_EES1K_EEESJ_SK_SJ_SK_NS1F_6fusion15FusionCallbacksIS1J_NS1M_17LinearCombinationISJ_fSJ_fLNS_15FloatRoundStyleE2EEESI_S1L_JEEENS4_5SM1004TMEM4LOAD26SM100_TMEM_LOAD_16dp256b8xES1D_NS12_INS13_ILi3ELi4ELi3EEES16_NST_INS5_IJS17_SF_EEENS5_IJSF_SB_EEEEEEENS4_17SM75_U32x4_LDSM_NENS4_14SM90_TMA_STOREES20_NS4_17SM90_U32x4_STSM_NENS4_39AutoVectorizingCopyWithAssumedAlignmentILi128EEEEEEvvEEEEvNT_6ParamsE)
        /*0044*/ 	.word	0x00000000
.L_29:


//--------------------- .nv.compat                --------------------------
	.section	.nv.compat,"",@"SHT_CUDA_COMPAT_INFO"
	.align	4
        /*0000*/ 	.byte	0x02, 0x09, 0x01, 0x00, 0x02, 0x02, 0x02, 0x00, 0x02, 0x05, 0x05, 0x00, 0x03, 0x07, 0x01, 0x01
        /*0010*/ 	.byte	0x02, 0x03, 0x01, 0x00, 0x02, 0x06, 0x01, 0x00, 0x04, 0x0b, 0x08, 0x00, 0x09, 0x00, 0x00, 0x00
        /*0020*/ 	.byte	0x00, 0x00, 0x00, 0x00


//--------------------- .nv.info._ZN7cutlass13device_kernelINS_4gemm6kernel13GemmUniversalIN4cute5tupleIJiiiiEEENS1_10collective13CollectiveMmaINS1_35MainloopSm100TmaUmmaWarpSpecializedILi4ELi2ELi4ENS5_IJNS4_1CILi1EEENSA_ILi2EEESB_EEEEENS5_IJNSA_ILi64EEENSA_ILi256EEENSA_ILi32EEEEEENS_10bfloat16_tENS5_IJlSB_lEEESJ_SK_NS4_8TiledMMAINS4_8MMA_AtomIJNS4_20SM100_MMA_F16BF16_SSISJ_SJ_fLi64ELi256ELNS4_4UMMA5MajorE0ELSP_0ELNSO_7ScaleInE0ELSQ_0EEEEEENS4_6LayoutINS5_IJSB_SB_SB_EEENS5_IJNSA_ILi0EEESV_SV_EEEEENS5_IJNS4_10UnderscoreESY_SY_EEEEENS4_23SM90_TMA_LOAD_MULTICASTENS4_14ComposedLayoutINS4_7SwizzleILi2ELi4ELi3EEENS4_18smem_ptr_flag_bitsILi16EEENST_INS5_IJNSA_ILi8EEESH_EEENS5_IJSH_SB_EEEEEEEvNS4_8identityENS4_13SM90_TMA_LOADES1B_vS1C_EENS_8epilogue10collective18CollectiveEpilogueINS1F_23Sm100TmaWarpSpecializedILi4ELi2ELi32ELb1ELb0EEEJSI_NS5_IJNST_ISF_SB_EES1K_EEESJ_SK_SJ_SK_NS1F_6fusion15FusionCallbacksIS1J_NS1M_17LinearCombinationISJ_fSJ_fLNS_15FloatRoundStyleE2EEESI_S1L_JEEENS4_5SM1004TMEM4LOAD26SM100_TMEM_LOAD_16dp256b8xES1D_NS12_INS13_ILi3ELi4ELi3EEES16_NST_INS5_IJS17_SF_EEENS5_IJSF_SB_EEEEEEENS4_17SM75_U32x4_LDSM_NENS4_14SM90_TMA_STOREES20_NS4_17SM90_U32x4_STSM_NENS4_39AutoVectorizingCopyWithAssumedAlignmentILi128EEEEEEvvEEEEvNT_6ParamsE --------------------------
	.section	.nv.info._ZN7cutlass13device_kernelINS_4gemm6kernel13GemmUniversalIN4cute5tupleIJiiiiEEENS1_10collective13CollectiveMmaINS1_35MainloopSm100TmaUmmaWarpSpecializedILi4ELi2ELi4ENS5_IJNS4_1CILi1EEENSA_ILi2EEESB_EEEEENS5_IJNSA_ILi64EEENSA_ILi256EEENSA_ILi32EEEEEENS_10bfloat16_tENS5_IJlSB_lEEESJ_SK_NS4_8TiledMMAINS4_8MMA_AtomIJNS4_20SM100_MMA_F16BF16_SSISJ_SJ_fLi64ELi256ELNS4_4UMMA5MajorE0ELSP_0ELNSO_7ScaleInE0ELSQ_0EEEEEENS4_6LayoutINS5_IJSB_SB_SB_EEENS5_IJNSA_ILi0EEESV_SV_EEEEENS5_IJNS4_10UnderscoreESY_SY_EEEEENS4_23SM90_TMA_LOAD_MULTICASTENS4_14ComposedLayoutINS4_7SwizzleILi2ELi4ELi3EEENS4_18smem_ptr_flag_bitsILi16EEENST_INS5_IJNSA_ILi8EEESH_EEENS5_IJSH_SB_EEEEEEEvNS4_8identityENS4_13SM90_TMA_LOADES1B_vS1C_EENS_8epilogue10collective18CollectiveEpilogueINS1F_23Sm100TmaWarpSpecializedILi4ELi2ELi32ELb1ELb0EEEJSI_NS5_IJNST_ISF_SB_EES1K_EEESJ_SK_SJ_SK_NS1F_6fusion15FusionCallbacksIS1J_NS1M_17LinearCombinationISJ_fSJ_fLNS_15FloatRoundStyleE2EEESI_S1L_JEEENS4_5SM1004TMEM4LOAD26SM100_TMEM_LOAD_16dp256b8xES1D_NS12_INS13_ILi3ELi4ELi3EEES16_NST_INS5_IJS17_SF_EEENS5_IJSF_SB_EEEEEEENS4_17SM75_U32x4_LDSM_NENS4_14SM90_TMA_STOREES20_NS4_17SM90_U32x4_STSM_NENS4_39AutoVectorizingCopyWithAssumedAlignmentILi128EEEEEEvvEEEEvNT_6ParamsE,"",@"SHT_CUDA_INFO"
	.sectionflags	@""
	.align	4


	//----- nvinfo : EIATTR_CUDA_API_VERSION
	.align		4
        /*0000*/ 	.byte	0x04, 0x37
        /*0002*/ 	.short	(.L_31 - .L_30)
.L_30:
        /*0004*/ 	.word	0x00000082


	//----- nvinfo : EIATTR_KPARAM_INFO
	.align		4
.L_31:
        /*0008*/ 	.byte	0x04, 0x17
        /*000a*/ 	.short	(.L_33 - .L_32)
.L_32:
        /*000c*/ 	.word	0x00000000
        /*0010*/ 	.short	0x0000
        /*0012*/ 	.short	0x0000
        /*0014*/ 	.byte	0x00, 0xf0, 0x01, 0x20


	//----- nvinfo : EIATTR_AT_ENTRY_FRAGMENTS
	.align		4
.L_33:
        /*0018*/ 	.byte	0x04, 0x4f
        /*001a*/ 	.short	(.L_35 - .L_34)


	//   ....[0]....
.L_34:
        /*001c*/ 	.word	0x00000006


	//----- nvinfo : EIATTR_RESERVED_SMEM_USED
	.align		4
.L_35:
        /*0020*/ 	.byte	0x01, 0x41
	.zero		2


	//----- nvinfo : EIATTR_SPARSE_MMA_MASK
	.align		4
        /*0024*/ 	.byte	0x03, 0x50
        /*0026*/ 	.short	0x0000


	//----- nvinfo : EIATTR_TCGEN05_1CTA_USED
	.align		4
        /*0028*/ 	.byte	0x01, 0x51
	.zero		2


	//----- nvinfo : EIATTR_MAXREG_COUNT
	.align		4
        /*002c*/ 	.byte	0x03, 0x1b
        /*002e*/ 	.short	0x00ff


	//----- nvinfo : EIATTR_NUM_BARRIERS
	.align		4
        /*0030*/ 	.byte	0x02, 0x4c
        /*0032*/ 	.byte	0x07
	.zero		1


	//----- nvinfo : EIATTR_EXTERNS
	.align		4
        /*0034*/ 	.byte	0x04, 0x0f
        /*0036*/ 	.short	(.L_37 - .L_36)


	//   ....[0]....
	.align		4
.L_36:
        /*0038*/ 	.word	index@(__assertfail)


	//----- nvinfo : EIATTR_MERCURY_ISA_VERSION
	.align		4
.L_37:
        /*003c*/ 	.byte	0x03, 0x5f
        /*003e*/ 	.short	0x0101


	//----- nvinfo : EIATTR_INT_WARP_WIDE_INSTR_OFFSETS
	.align		4
        /*0040*/ 	.byte	0x04, 0x31
        /*0042*/ 	.short	(.L_39 - .L_38)


	//   ....[0]....
.L_38:
        /*0044*/ 	.word	0x00003c60


	//   ....[1]....
        /*0048*/ 	.word	0x00003c80


	//   ....[2]....
        /*004c*/ 	.word	0x00003cb0


	//   ....[3]....
        /*0050*/ 	.word	0x00004830


	//   ....[4]....
        /*0054*/ 	.word	0x000048a0


	//   ....[5]....
        /*0058*/ 	.word	0x00004970


	//   ....[6]....
        /*005c*/ 	.word	0x000049f0


	//   ....[7]....
        /*0060*/ 	.word	0x00004ae0


	//   ....[8]....
        /*0064*/ 	.word	0x00004b60


	//   ....[9]....
        /*0068*/ 	.word	0x00004c40


	//   ....[10]....
        /*006c*/ 	.word	0x00004cf0


	//----- nvinfo : EIATTR_COOP_GROUP_MASK_REGIDS
	.align		4
.L_39:
        /*0070*/ 	.byte	0x04, 0x29
        /*0072*/ 	.short	(.L_41 - .L_40)


	//   ....[0]....
.L_40:
        /*0074*/ 	.word	0xffffffff


	//   ....[1]....
        /*0078*/ 	.word	0xffffffff


	//   ....[2]....
        /*007c*/ 	.word	0xffffffff


	//   ....[3]....
        /*0080*/ 	.word	0xffffffff


	//   ....[4]....
        /*0084*/ 	.word	0xffffffff


	//   ....[5]....
        /*0088*/ 	.word	0xffffffff


	//   ....[6]....
        /*008c*/ 	.word	0xffffffff


	//   ....[7]....
        /*0090*/ 	.word	0xffffffff


	//   ....[8]....
        /*0094*/ 	.word	0xffffffff


	//   ....[9]....
        /*0098*/ 	.word	0xffffffff


	//   ....[10]....
        /*009c*/ 	.word	0xffffffff


	//   ....[11]....
        /*00a0*/ 	.word	0xffffffff


	//   ....[12]....
        /*00a4*/ 	.word	0xffffffff


	//   ....[13]....
        /*00a8*/ 	.word	0xffffffff


	//----- nvinfo : EIATTR_COOP_GROUP_INSTR_OFFSETS
	.align		4
.L_41:
        /*00ac*/ 	.byte	0x04, 0x28
        /*00ae*/ 	.short	(.L_43 - .L_42)


	//   ....[0]....
.L_42:
        /*00b0*/ 	.word	0x00000080


	//   ....[1]....
        /*00b4*/ 	.word	0x000004f0


	//   ....[2]....
        /*00b8*/ 	.word	0x000006a0


	//   ....[3]....
        /*00bc*/ 	.word	0x00000840


	//   ....[4]....
        /*00c0*/ 	.word	0x00000940


	//   ....[5]....
        /*00c4*/ 	.word	0x00000ab0


	//   ....[6]....
        /*00c8*/ 	.word	0x00000c50


	//   ....[7]....
        /*00cc*/ 	.word	0x00000e00


	//   ....[8]....
        /*00d0*/ 	.word	0x00002040


	//   ....[9]....
        /*00d4*/ 	.word	0x00002f30


	//   ....[10]....
        /*00d8*/ 	.word	0x00003140


	//   ....[11]....
        /*00dc*/ 	.word	0x00003170


	//   ....[12]....
        /*00e0*/ 	.word	0x00003b40


	//   ....[13]....
        /*00e4*/ 	.word	0x00003d70


	//----- nvinfo : EIATTR_VRC_CTA_INIT_COUNT
	.align		4
.L_43:
        /*00e8*/ 	.byte	0x02, 0x4a
        /*00ea*/ 	.byte	0x80
	.zero		1


	//----- nvinfo : EIATTR_SYSCALL_OFFSETS
	.align		4
        /*00ec*/ 	.byte	0x04, 0x46
        /*00ee*/ 	.short	(.L_45 - .L_44)


	//   ....[0]....
.L_44:
        /*00f0*/ 	.word	0x00005980


	//   ....[1]....
        /*00f4*/ 	.word	0x00005a70


	//   ....[2]....
        /*00f8*/ 	.word	0x000062e0


	//   ....[3]....
        /*00fc*/ 	.word	0x00006fa0


	//   ....[4]....
        /*0100*/ 	.word	0x00007c10


	//   ....[5]....
        /*0104*/ 	.word	0x00008870


	//----- nvinfo : EIATTR_MBARRIER_INSTR_OFFSETS
	.align		4
.L_45:
        /*0108*/ 	.byte	0x04, 0x39
        /*010a*/ 	.short	(.L_47 - .L_46)


	//   ....[0]....
.L_46:
        /*010c*/ 	.word	0x00000610
        /*0110*/ 	.word	0x000000ff
        /*0114*/ 	.word	0x00000000
        /*0118*/ 	.short	0x0100
        /*011a*/ 	.byte	0x04
	.zero		1


	//   ....[1]....
        /*011c*/ 	.word	0x00000620
        /*0120*/ 	.word	0x000000ff
        /*0124*/ 	.word	0x00000020
        /*0128*/ 	.short	0x0100
        /*012a*/ 	.byte	0x04
	.zero		1


	//   ....[2]....
        /*012c*/ 	.word	0x00000630
        /*0130*/ 	.word	0x000000ff
        /*0134*/ 	.word	0x00000008
        /*0138*/ 	.short	0x0100
        /*013a*/ 	.byte	0x04
	.zero		1


	//   ....[3]....
        /*013c*/ 	.word	0x00000640
        /*0140*/ 	.word	0x000000ff
        /*0144*/ 	.word	0x00000028
        /*0148*/ 	.short	0x0100
        /*014a*/ 	.byte	0x04
	.zero		1


	//   ....[4]....
        /*014c*/ 	.word	0x00000650
        /*0150*/ 	.word	0x000000ff
        /*0154*/ 	.word	0x00000010
        /*0158*/ 	.short	0x0100
        /*015a*/ 	.byte	0x04
	.zero		1


	//   ....[5]....
        /*015c*/ 	.word	0x00000660
        /*0160*/ 	.word	0x000000ff
        /*0164*/ 	.word	0x00000030
        /*0168*/ 	.short	0x0100
        /*016a*/ 	.byte	0x04
	.zero		1


	//   ....[6]....
        /*016c*/ 	.word	0x00000670
        /*0170*/ 	.word	0x000000ff
        /*0174*/ 	.word	0x00000018
        /*0178*/ 	.short	0x0100
        /*017a*/ 	.byte	0x04
	.zero		1


	//   ....[7]....
        /*017c*/ 	.word	0x00000680
        /*0180*/ 	.word	0x000000ff
        /*0184*/ 	.word	0x00000038
        /*0188*/ 	.short	0x0100
        /*018a*/ 	.byte	0x04
	.zero		1


	//   ....[8]....
        /*018c*/ 	.word	0x000007b0
        /*0190*/ 	.word	0x000000ff
        /*0194*/ 	.word	0x00000040
        /*0198*/ 	.short	0x0100
        /*019a*/ 	.byte	0x04
	.zero		1


	//   ....[9]....
        /*019c*/ 	.word	0x000007c0
        /*01a0*/ 	.word	0x000000ff
        /*01a4*/ 	.word	0x00000060
        /*01a8*/ 	.short	0x0100
        /*01aa*/ 	.byte	0x04
	.zero		1


	//   ....[10]....
        /*01ac*/ 	.word	0x000007d0
        /*01b0*/ 	.word	0x000000ff
        /*01b4*/ 	.word	0x00000048
        /*01b8*/ 	.short	0x0100
        /*01ba*/ 	.byte	0x04
	.zero		1


	//   ....[11]....
        /*01bc*/ 	.word	0x000007e0
        /*01c0*/ 	.word	0x000000ff
        /*01c4*/ 	.word	0x00000068
        /*01c8*/ 	.short	0x0100
        /*01ca*/ 	.byte	0x04
	.zero		1


	//   ....[12]....
        /*01cc*/ 	.word	0x000007f0
        /*01d0*/ 	.word	0x000000ff
        /*01d4*/ 	.word	0x00000050
        /*01d8*/ 	.short	0x0100
        /*01da*/ 	.byte	0x04
	.zero		1


	//   ....[13]....
        /*01dc*/ 	.word	0x00000800
        /*01e0*/ 	.word	0x000000ff
        /*01e4*/ 	.word	0x00000070
        /*01e8*/ 	.short	0x0100
        /*01ea*/ 	.byte	0x04
	.zero		1


	//   ....[14]....
        /*01ec*/ 	.word	0x00000810
        /*01f0*/ 	.word	0x000000ff
        /*01f4*/ 	.word	0x00000058
        /*01f8*/ 	.short	0x0100
        /*01fa*/ 	.byte	0x04
	.zero		1


	//   ....[15]....
        /*01fc*/ 	.word	0x00000820
        /*0200*/ 	.word	0x000000ff
        /*0204*/ 	.word	0x00000078
        /*0208*/ 	.short	0x0100
        /*020a*/ 	.byte	0x04
	.zero		1


	//   ....[16]....
        /*020c*/ 	.word	0x00000910
        /*0210*/ 	.word	0x000000ff
        /*0214*/ 	.word	0x00000080
        /*0218*/ 	.short	0x0100
        /*021a*/ 	.byte	0x06
	.zero		1


	//   ....[17]....
        /*021c*/ 	.word	0x00000920
        /*0220*/ 	.word	0x000000ff
        /*0224*/ 	.word	0x00000088
        /*0228*/ 	.short	0x0100
        /*022a*/ 	.byte	0x06
	.zero		1


	//   ....[18]....
        /*022c*/ 	.word	0x00000a60
        /*0230*/ 	.word	0x000000ff
        /*0234*/ 	.word	0x00000090
        /*0238*/ 	.short	0x0100
        /*023a*/ 	.byte	0x06
	.zero		1


	//   ....[19]....
        /*023c*/ 	.word	0x00000a70
        /*0240*/ 	.word	0x000000ff
        /*0244*/ 	.word	0x000000a0
        /*0248*/ 	.short	0x0100
        /*024a*/ 	.byte	0x06
	.zero		1


	//   ....[20]....
        /*024c*/ 	.word	0x00000a80
        /*0250*/ 	.word	0x000000ff
        /*0254*/ 	.word	0x00000098
        /*0258*/ 	.short	0x0100
        /*025a*/ 	.byte	0x06
	.zero		1


	//   ....[21]....
        /*025c*/ 	.word	0x00000a90
        /*0260*/ 	.word	0x000000ff
        /*0264*/ 	.word	0x000000a8
        /*0268*/ 	.short	0x0100
        /*026a*/ 	.byte	0x06
	.zero		1


	//   ....[22]....
        /*026c*/ 	.word	0x00000bc0
        /*0270*/ 	.word	0x000000ff
        /*0274*/ 	.word	0x000000b0
        /*0278*/ 	.short	0x0100
        /*027a*/ 	.byte	0x04
	.zero		1


	//   ....[23]....
        /*027c*/ 	.word	0x00000bd0
        /*0280*/ 	.word	0x000000ff
        /*0284*/ 	.word	0x000000d0
        /*0288*/ 	.short	0x0100
        /*028a*/ 	.byte	0x04
	.zero		1


	//   ....[24]....
        /*028c*/ 	.word	0x00000be0
        /*0290*/ 	.word	0x000000ff
        /*0294*/ 	.word	0x000000b8
        /*0298*/ 	.short	0x0100
        /*029a*/ 	.byte	0x04
	.zero		1


	//   ....[25]....
        /*029c*/ 	.word	0x00000bf0
        /*02a0*/ 	.word	0x000000ff
        /*02a4*/ 	.word	0x000000d8
        /*02a8*/ 	.short	0x0100
        /*02aa*/ 	.byte	0x04
	.zero		1


	//   ....[26]....
        /*02ac*/ 	.word	0x00000c00
        /*02b0*/ 	.word	0x000000ff
        /*02b4*/ 	.word	0x000000c0
        /*02b8*/ 	.short	0x0100
        /*02ba*/ 	.byte	0x04
	.zero		1


	//   ....[27]....
        /*02bc*/ 	.word	0x00000c10
        /*02c0*/ 	.word	0x000000ff
        /*02c4*/ 	.word	0x000000e0
        /*02c8*/ 	.short	0x0100
        /*02ca*/ 	.byte	0x04
	.zero		1


	//   ....[28]....
        /*02cc*/ 	.word	0x00000c20
        /*02d0*/ 	.word	0x000000ff
        /*02d4*/ 	.word	0x000000c8
        /*02d8*/ 	.short	0x0100
        /*02da*/ 	.byte	0x04
	.zero		1


	//   ....[29]....
        /*02dc*/ 	.word	0x00000c30
        /*02e0*/ 	.word	0x000000ff
        /*02e4*/ 	.word	0x000000e8
        /*02e8*/ 	.short	0x0100
        /*02ea*/ 	.byte	0x04
	.zero		1


	//   ....[30]....
        /*02ec*/ 	.word	0x00000d20
        /*02f0*/ 	.word	0x000000ff
        /*02f4*/ 	.word	0x000000f0
        /*02f8*/ 	.short	0x0100
        /*02fa*/ 	.byte	0x04
	.zero		1


	//   ....[31]....
        /*02fc*/ 	.word	0x00000d30
        /*0300*/ 	.word	0x000000ff
        /*0304*/ 	.word	0x00000100
        /*0308*/ 	.short	0x0100
        /*030a*/ 	.byte	0x04
	.zero		1


	//   ....[32]....
        /*030c*/ 	.word	0x00000d40
        /*0310*/ 	.word	0x000000ff
        /*0314*/ 	.word	0x000000f8
        /*0318*/ 	.short	0x0100
        /*031a*/ 	.byte	0x04
	.zero		1


	//   ....[33]....
        /*031c*/ 	.word	0x00000d50
        /*0320*/ 	.word	0x000000ff
        /*0324*/ 	.word	0x00000108
        /*0328*/ 	.short	0x0100
        /*032a*/ 	.byte	0x04
	.zero		1


	//   ....[34]....
        /*032c*/ 	.word	0x000018e0
        /*0330*/ 	.word	0x00000000
        /*0334*/ 	.word	0x00000100
        /*0338*/ 	.short	0x010a
        /*033a*/ 	.byte	0xff
	.zero		1


	//   ....[35]....
        /*033c*/ 	.word	0x00001900
        /*0340*/ 	.word	0x00000000
        /*0344*/ 	.word	0x000000f0
        /*0348*/ 	.short	0x0101
        /*034a*/ 	.byte	0xff
	.zero		1


	//   ....[36]....
        /*034c*/ 	.word	0x000019c0
        /*0350*/ 	.word	0x000000ff
        /*0354*/ 	.word	0x00000020
        /*0358*/ 	.short	0x010a
        /*035a*/ 	.byte	0x04
	.zero		1


	//   ....[37]....
        /*035c*/ 	.word	0x00001a40
        /*0360*/ 	.word	0x000000ff
        /*0364*/ 	.word	0x00000020
        /*0368*/ 	.short	0x010a
        /*036a*/ 	.byte	0x21
	.zero		1


	//   ....[38]....
        /*036c*/ 	.word	0x00001bd0
        /*0370*/ 	.word	0x000000ff
        /*0374*/ 	.word	0x00000020
        /*0378*/ 	.short	0x010a
        /*037a*/ 	.byte	0x08
	.zero		1


	//   ....[39]....
        /*037c*/ 	.word	0x00001d00
        /*0380*/ 	.word	0x000000ff
        /*0384*/ 	.word	0x00000088
        /*0388*/ 	.short	0x0101
        /*038a*/ 	.byte	0x07
	.zero		1


	//   ....[40]....
        /*038c*/ 	.word	0x00001d20
        /*0390*/ 	.word	0x000000ff
        /*0394*/ 	.word	0x00000020
        /*0398*/ 	.short	0x010a
        /*039a*/ 	.byte	0x04
	.zero		1


	//   ....[41]....
        /*039c*/ 	.word	0x00001da0
        /*03a0*/ 	.word	0x000000ff
        /*03a4*/ 	.word	0x00000020
        /*03a8*/ 	.short	0x010a
        /*03aa*/ 	.byte	0x11
	.zero		1


	//   ....[42]....
        /*03ac*/ 	.word	0x00001f30
        /*03b0*/ 	.word	0x000000ff
        /*03b4*/ 	.word	0x00000020
        /*03b8*/ 	.short	0x010a
        /*03ba*/ 	.byte	0x06
	.zero		1


	//   ....[43]....
        /*03bc*/ 	.word	0x00002070
        /*03c0*/ 	.word	0x00000003
        /*03c4*/ 	.word	0x00000090
        /*03c8*/ 	.short	0x010a
        /*03ca*/ 	.byte	0xff
	.zero		1


	//   ....[44]....
        /*03cc*/ 	.word	0x000021c0
        /*03d0*/ 	.word	0x00000000
        /*03d4*/ 	.word	0x00000000
        /*03d8*/ 	.short	0x0101
        /*03da*/ 	.byte	0xff
	.zero		1


	//   ....[45]....
        /*03dc*/ 	.word	0x00002780
        /*03e0*/ 	.word	0x000000ff
        /*03e4*/ 	.word	0x00000000
        /*03e8*/ 	.short	0x010a
        /*03ea*/ 	.byte	0x04
	.zero		1


	//   ....[46]....
        /*03ec*/ 	.word	0x00002810
        /*03f0*/ 	.word	0x000000ff
        /*03f4*/ 	.word	0x00000000
        /*03f8*/ 	.short	0x010a
        /*03fa*/ 	.byte	0x05
	.zero		1


	//   ....[47]....
        /*03fc*/ 	.word	0x000028a0
        /*0400*/ 	.word	0x000000ff
        /*0404*/ 	.word	0x00000000
        /*0408*/ 	.short	0x010a
        /*040a*/ 	.byte	0x05
	.zero		1


	//   ....[48]....
        /*040c*/ 	.word	0x00002940
        /*0410*/ 	.word	0x00000000
        /*0414*/ 	.word	0x00000000
        /*0418*/ 	.short	0x010a
        /*041a*/ 	.byte	0xff
	.zero		1


	//   ....[49]....
        /*041c*/ 	.word	0x00002a80
        /*0420*/ 	.word	0x00000002
        /*0424*/ 	.word	0x000000f0
        /*0428*/ 	.short	0x010a
        /*042a*/ 	.byte	0xff
	.zero		1


	//   ....[50]....
        /*042c*/ 	.word	0x00002ae0
        /*0430*/ 	.word	0x00000004
        /*0434*/ 	.word	0x00000000
        /*0438*/ 	.short	0x0101
        /*043a*/ 	.byte	0xff
	.zero		1


	//   ....[51]....
        /*043c*/ 	.word	0x00002b00
        /*0440*/ 	.word	0x000000ff
        /*0444*/ 	.word	0x000000a0
        /*0448*/ 	.short	0x010a
        /*044a*/ 	.byte	0x04
	.zero		1


	//   ....[52]....
        /*044c*/ 	.word	0x00002c20
        /*0450*/ 	.word	0x00000002
        /*0454*/ 	.word	0x00000090
        /*0458*/ 	.short	0x010a
        /*045a*/ 	.byte	0xff
	.zero		1


	//   ....[53]....
        /*045c*/ 	.word	0x00002d30
        /*0460*/ 	.word	0x00000002
        /*0464*/ 	.word	0x00000000
        /*0468*/ 	.short	0x0101
        /*046a*/ 	.byte	0xff
	.zero		1


	//   ....[54]....
        /*046c*/ 	.word	0x00002dc0
        /*0470*/ 	.word	0x000000ff
        /*0474*/ 	.word	0x000000a0
        /*0478*/ 	.short	0x0106
        /*047a*/ 	.byte	0x04
	.zero		1


	//   ....[55]....
        /*047c*/ 	.word	0x00002de0
        /*0480*/ 	.word	0x000000ff
        /*0484*/ 	.word	0x000000a0
        /*0488*/ 	.short	0x010a
        /*048a*/ 	.byte	0x04
	.zero		1


	//   ....[56]....
        /*048c*/ 	.word	0x00002e70
        /*0490*/ 	.word	0x000000ff
        /*0494*/ 	.word	0x000000a0
        /*0498*/ 	.short	0x0106
        /*049a*/ 	.byte	0x07
	.zero		1


	//   ....[57]....
        /*049c*/ 	.word	0x00002eb0
        /*04a0*/ 	.word	0x00000000
        /*04a4*/ 	.word	0x000000a0
        /*04a8*/ 	.short	0x010a
        /*04aa*/ 	.byte	0xff
	.zero		1


	//   ....[58]....
        /*04ac*/ 	.word	0x000033d0
        /*04b0*/ 	.word	0x00000000
        /*04b4*/ 	.word	0x00000090
        /*04b8*/ 	.short	0x010a
        /*04ba*/ 	.byte	0xff
	.zero		1


	//   ....[59]....
        /*04bc*/ 	.word	0x000034d0
        /*04c0*/ 	.word	0x00000003
        /*04c4*/ 	.word	0x00000000
        /*04c8*/ 	.short	0x0101
        /*04ca*/ 	.byte	0xff
	.zero		1


	//   ....[60]....
        /*04cc*/ 	.word	0x000034e0
        /*04d0*/ 	.word	0x000000ff
        /*04d4*/ 	.word	0x00000000
        /*04d8*/ 	.short	0x010a
        /*04da*/ 	.byte	0x04
	.zero		1


	//   ....[61]....
        /*04dc*/ 	.word	0x00003560
        /*04e0*/ 	.word	0x000000ff
        /*04e4*/ 	.word	0x000000d0
        /*04e8*/ 	.short	0x010a
        /*04ea*/ 	.byte	0x17
	.zero		1


	//   ....[62]....
        /*04ec*/ 	.word	0x00003640
        /*04f0*/ 	.word	0x000000ff
        /*04f4*/ 	.word	0x00000000
        /*04f8*/ 	.short	0x010a
        /*04fa*/ 	.byte	0x05
	.zero		1


	//   ....[63]....
        /*04fc*/ 	.word	0x00003780
        /*0500*/ 	.word	0x000000ff
        /*0504*/ 	.word	0x00000000
        /*0508*/ 	.short	0x010a
        /*050a*/ 	.byte	0x04
	.zero		1


	//   ....[64]....
        /*050c*/ 	.word	0x00003970
        /*0510*/ 	.word	0x000000ff
        /*0514*/ 	.word	0x00000000
        /*0518*/ 	.short	0x010a
        /*051a*/ 	.byte	0x04
	.zero		1


	//   ....[65]....
        /*051c*/ 	.word	0x00003a00
        /*0520*/ 	.word	0x000000ff
        /*0524*/ 	.word	0x00000000
        /*0528*/ 	.short	0x010a
        /*052a*/ 	.byte	0x05
	.zero		1


	//   ....[66]....
        /*052c*/ 	.word	0x00003a90
        /*0530*/ 	.word	0x000000ff
        /*0534*/ 	.word	0x00000000
        /*0538*/ 	.short	0x010a
        /*053a*/ 	.byte	0x05
	.zero		1


	//   ....[67]....
        /*053c*/ 	.word	0x00003b20
        /*0540*/ 	.word	0x000000ff
        /*0544*/ 	.word	0x00000000
        /*0548*/ 	.short	0x010a
        /*054a*/ 	.byte	0x04
	.zero		1


	//   ....[68]....
        /*054c*/ 	.word	0x00004030
        /*0550*/ 	.word	0x0000000c
        /*0554*/ 	.word	0x00000090
        /*0558*/ 	.short	0x010a
        /*055a*/ 	.byte	0xff
	.zero		1


	//   ....[69]....
        /*055c*/ 	.word	0x000041a0
        /*0560*/ 	.word	0x00000000
        /*0564*/ 	.word	0x00000000
        /*0568*/ 	.short	0x0101
        /*056a*/ 	.byte	0xff
	.zero		1


	//   ....[70]....
        /*056c*/ 	.word	0x00004630
        /*0570*/ 	.word	0x000000ff
        /*0574*/ 	.word	0x00000088
        /*0578*/ 	.short	0x010a
        /*057a*/ 	.byte	0x15
	.zero		1


	//   ....[71]....
        /*057c*/ 	.word	0x000047b0
        /*0580*/ 	.word	0x000000ff
        /*0584*/ 	.word	0x00000060
        /*0588*/ 	.short	0x010a
        /*058a*/ 	.byte	0x15
	.zero		1


	//   ....[72]....
        /*058c*/ 	.word	0x00004920
        /*0590*/ 	.word	0x000000ff
        /*0594*/ 	.word	0x00000040
        /*0598*/ 	.short	0x010b
        /*059a*/ 	.byte	0x15
	.zero		1


	//   ....[73]....
        /*059c*/ 	.word	0x00004930
        /*05a0*/ 	.word	0x000000ff
        /*05a4*/ 	.word	0x00000000
        /*05a8*/ 	.short	0x0101
        /*05aa*/ 	.byte	0x28
	.zero		1


	//   ....[74]....
        /*05ac*/ 	.word	0x00004940
        /*05b0*/ 	.word	0x000000ff
        /*05b4*/ 	.word	0x00000068
        /*05b8*/ 	.short	0x010a
        /*05ba*/ 	.byte	0x15
	.zero		1


	//   ....[75]....
        /*05bc*/ 	.word	0x00004a90
        /*05c0*/ 	.word	0x000000ff
        /*05c4*/ 	.word	0x00000048
        /*05c8*/ 	.short	0x010b
        /*05ca*/ 	.byte	0x15
	.zero		1


	//   ....[76]....
        /*05cc*/ 	.word	0x00004aa0
        /*05d0*/ 	.word	0x000000ff
        /*05d4*/ 	.word	0x00000000
        /*05d8*/ 	.short	0x0101
        /*05da*/ 	.byte	0x27
	.zero		1


	//   ....[77]....
        /*05dc*/ 	.word	0x00004ab0
        /*05e0*/ 	.word	0x000000ff
        /*05e4*/ 	.word	0x00000070
        /*05e8*/ 	.short	0x010a
        /*05ea*/ 	.byte	0x15
	.zero		1


	//   ....[78]....
        /*05ec*/ 	.word	0x00004bf0
        /*05f0*/ 	.word	0x000000ff
        /*05f4*/ 	.word	0x00000050
        /*05f8*/ 	.short	0x010b
        /*05fa*/ 	.byte	0x15
	.zero		1


	//   ....[79]....
        /*05fc*/ 	.word	0x00004c00
        /*0600*/ 	.word	0x000000ff
        /*0604*/ 	.word	0x00000000
        /*0608*/ 	.short	0x0101
        /*060a*/ 	.byte	0x26
	.zero		1


	//   ....[80]....
        /*060c*/ 	.word	0x00004c10
        /*0610*/ 	.word	0x000000ff
        /*0614*/ 	.word	0x00000078
        /*0618*/ 	.short	0x010a
        /*061a*/ 	.byte	0x15
	.zero		1


	//   ....[81]....
        /*061c*/ 	.word	0x00004e10
        /*0620*/ 	.word	0x000000ff
        /*0624*/ 	.word	0x00000058
        /*0628*/ 	.short	0x010b
        /*062a*/ 	.byte	0x15
	.zero		1


	//   ....[82]....
        /*062c*/ 	.word	0x00004e20
        /*0630*/ 	.word	0x000000ff
        /*0634*/ 	.word	0x00000000
        /*0638*/ 	.short	0x0101
        /*063a*/ 	.byte	0x25
	.zero		1


	//   ....[83]....
        /*063c*/ 	.word	0x00004e50
        /*0640*/ 	.word	0x000000ff
        /*0644*/ 	.word	0x00000060
        /*0648*/ 	.short	0x010a
        /*064a*/ 	.byte	0x15
	.zero		1


	//   ....[84]....
        /*064c*/ 	.word	0x00004e70
        /*0650*/ 	.word	0x000000ff
        /*0654*/ 	.word	0x00000068
        /*0658*/ 	.short	0x010a
        /*065a*/ 	.byte	0x15
	.zero		1


	//   ....[85]....
        /*065c*/ 	.word	0x00004e90
        /*0660*/ 	.word	0x000000ff
        /*0664*/ 	.word	0x00000070
        /*0668*/ 	.short	0x010a
        /*066a*/ 	.byte	0x15
	.zero		1


	//   ....[86]....
        /*066c*/ 	.word	0x00004ed0
        /*0670*/ 	.word	0x00000000
        /*0674*/ 	.word	0x00000078
        /*0678*/ 	.short	0x010a
        /*067a*/ 	.byte	0xff
	.zero		1


	//   ....[87]....
        /*067c*/ 	.word	0x00005210
        /*0680*/ 	.word	0x00000003
        /*0684*/ 	.word	0x00000090
        /*0688*/ 	.short	0x010a
        /*068a*/ 	.byte	0xff
	.zero		1


	//   ....[88]....
        /*068c*/ 	.word	0x00005390
        /*0690*/ 	.word	0x00000000
        /*0694*/ 	.word	0x00000000
        /*0698*/ 	.short	0x0101
        /*069a*/ 	.byte	0xff
	.zero		1


	//   ....[89]....
        /*069c*/ 	.word	0x00005f30
        /*06a0*/ 	.word	0x000000ff
        /*06a4*/ 	.word	0x00000040
        /*06a8*/ 	.short	0x010a
        /*06aa*/ 	.byte	0x2c
	.zero		1


	//   ....[90]....
        /*06ac*/ 	.word	0x00005fa0
        /*06b0*/ 	.word	0x00000062
        /*06b4*/ 	.word	0x000000b0
        /*06b8*/ 	.short	0x010a
        /*06ba*/ 	.byte	0xff
	.zero		1


	//   ....[91]....
        /*06bc*/ 	.word	0x000060c0
        /*06c0*/ 	.word	0x000000ff
        /*06c4*/ 	.word	0x00000040
        /*06c8*/ 	.short	0x010a
        /*06ca*/ 	.byte	0x2c
	.zero		1


	//   ....[92]....
        /*06cc*/ 	.word	0x000061c0
        /*06d0*/ 	.word	0x00000062
        /*06d4*/ 	.word	0x000000b0
        /*06d8*/ 	.short	0x010a
        /*06da*/ 	.byte	0xff
	.zero		1


	//   ....[93]....
        /*06dc*/ 	.word	0x00006cc0
        /*06e0*/ 	.word	0x00000000
        /*06e4*/ 	.word	0x00000000
        /*06e8*/ 	.short	0x0101
        /*06ea*/ 	.byte	0xff
	.zero		1


	//   ....[94]....
        /*06ec*/ 	.word	0x00006cd0
        /*06f0*/ 	.word	0x00000003
        /*06f4*/ 	.word	0x00000040
        /*06f8*/ 	.short	0x010a
        /*06fa*/ 	.byte	0xff
	.zero		1


	//   ....[95]....
        /*06fc*/ 	.word	0x00006da0
        /*0700*/ 	.word	0x00000003
        /*0704*/ 	.word	0x00000040
        /*0708*/ 	.short	0x010a
        /*070a*/ 	.byte	0xff
	.zero		1


	//   ....[96]....
        /*070c*/ 	.word	0x00007930
        /*0710*/ 	.word	0x00000066
        /*0714*/ 	.word	0x00000000
        /*0718*/ 	.short	0x0101
        /*071a*/ 	.byte	0xff
	.zero		1


	//   ....[97]....
        /*071c*/ 	.word	0x00007950
        /*0720*/ 	.word	0x0000003f
        /*0724*/ 	.word	0x00000040
        /*0728*/ 	.short	0x010a
        /*072a*/ 	.byte	0xff
	.zero		1


	//   ....[98]....
        /*072c*/ 	.word	0x00007a10
        /*0730*/ 	.word	0x0000003f
        /*0734*/ 	.word	0x00000040
        /*0738*/ 	.short	0x010a
        /*073a*/ 	.byte	0xff
	.zero		1


	//   ....[99]....
        /*073c*/ 	.word	0x00008590
        /*0740*/ 	.word	0x00000066
        /*0744*/ 	.word	0x00000000
        /*0748*/ 	.short	0x0101
        /*074a*/ 	.byte	0xff
	.zero		1


	//   ....[100]....
        /*074c*/ 	.word	0x000085b0
        /*0750*/ 	.word	0x0000006c
        /*0754*/ 	.word	0x00000040
        /*0758*/ 	.short	0x010a
        /*075a*/ 	.byte	0xff
	.zero		1


	//   ....[101]....
        /*075c*/ 	.word	0x00008670
        /*0760*/ 	.word	0x0000006c
        /*0764*/ 	.word	0x00000040
        /*0768*/ 	.short	0x010a
        /*076a*/ 	.byte	0xff
	.zero		1


	//   ....[102]....
        /*076c*/ 	.word	0x00008ab0
        /*0770*/ 	.word	0x000000ff
        /*0774*/ 	.word	0x00000000
        /*0778*/ 	.short	0x0101
        /*077a*/ 	.byte	0x04
	.zero		1


	//   ....[103]....
        /*077c*/ 	.word	0x00009260
        /*0780*/ 	.word	0x00000002
        /*0784*/ 	.word	0x00000000
        /*0788*/ 	.short	0x0101
        /*078a*/ 	.byte	0xff
	.zero		1


	//   ....[104]....
        /*078c*/ 	.word	0x00009510
        /*0790*/ 	.word	0x000000ff
        /*0794*/ 	.word	0x00000000
        /*0798*/ 	.short	0x0101
        /*079a*/ 	.byte	0x04
	.zero		1


	//   ....[105]....
        /*079c*/ 	.word	0x00009530
        /*07a0*/ 	.word	0x00000000
        /*07a4*/ 	.word	0x00000100
        /*07a8*/ 	.short	0x010a
        /*07aa*/ 	.byte	0xff
	.zero		1


	//   ....[106]....
        /*07ac*/ 	.word	0x00009590
        /*07b0*/ 	.word	0x00000000
        /*07b4*/ 	.word	0x00000020
        /*07b8*/ 	.short	0x010a
        /*07ba*/ 	.byte	0xff
	.zero		1


	//   ....[107]....
        /*07bc*/ 	.word	0x000095f0
        /*07c0*/ 	.word	0x00000000
        /*07c4*/ 	.word	0x00000020
        /*07c8*/ 	.short	0x010a
        /*07ca*/ 	.byte	0xff
	.zero		1


	//   ....[108]....
        /*07cc*/ 	.word	0x00009640
        /*07d0*/ 	.word	0x00000003
        /*07d4*/ 	.word	0x00000090
        /*07d8*/ 	.short	0x010a
        /*07da*/ 	.byte	0xff
	.zero		1


	//   ....[109]....
        /*07dc*/ 	.word	0x000096a0
        /*07e0*/ 	.word	0x00000000
        /*07e4*/ 	.word	0x00000000
        /*07e8*/ 	.short	0x010a
        /*07ea*/ 	.byte	0xff
	.zero		1


	//   ....[110]....
        /*07ec*/ 	.word	0x00009700
        /*07f0*/ 	.word	0x00000000
        /*07f4*/ 	.word	0x00000000
        /*07f8*/ 	.short	0x010a
        /*07fa*/ 	.byte	0xff
	.zero		1


	//   ....[111]....
        /*07fc*/ 	.word	0x00009760
        /*0800*/ 	.word	0x00000000
        /*0804*/ 	.word	0x00000000
        /*0808*/ 	.short	0x010a
        /*080a*/ 	.byte	0xff
	.zero		1


	//   ....[112]....
        /*080c*/ 	.word	0x000097b0
        /*0810*/ 	.word	0x00000002
        /*0814*/ 	.word	0x000000f0
        /*0818*/ 	.short	0x010a
        /*081a*/ 	.byte	0xff
	.zero		1


	//   ....[113]....
        /*081c*/ 	.word	0x00009810
        /*0820*/ 	.word	0x00000002
        /*0824*/ 	.word	0x000000a0
        /*0828*/ 	.short	0x010a
        /*082a*/ 	.byte	0xff
	.zero		1


	//   ....[114]....
        /*082c*/ 	.word	0x00009860
        /*0830*/ 	.word	0x00000002
        /*0834*/ 	.word	0x00000090
        /*0838*/ 	.short	0x010a
        /*083a*/ 	.byte	0xff
	.zero		1


	//   ....[115]....
        /*083c*/ 	.word	0x000098c0
        /*0840*/ 	.word	0x00000000
        /*0844*/ 	.word	0x000000a0
        /*0848*/ 	.short	0x010a
        /*084a*/ 	.byte	0xff
	.zero		1


	//   ....[116]....
        /*084c*/ 	.word	0x00009910
        /*0850*/ 	.word	0x00000000
        /*0854*/ 	.word	0x00000090
        /*0858*/ 	.short	0x010a
        /*085a*/ 	.byte	0xff
	.zero		1


	//   ....[117]....
        /*085c*/ 	.word	0x00009970
        /*0860*/ 	.word	0x00000003
        /*0864*/ 	.word	0x000000d0
        /*0868*/ 	.short	0x010a
        /*086a*/ 	.byte	0xff
	.zero		1


	//   ....[118]....
        /*086c*/ 	.word	0x000099d0
        /*0870*/ 	.word	0x00000000
        /*0874*/ 	.word	0x00000000
        /*0878*/ 	.short	0x010a
        /*087a*/ 	.byte	0xff
	.zero		1


	//   ....[119]....
        /*087c*/ 	.word	0x00009a30
        /*0880*/ 	.word	0x00000000
        /*0884*/ 	.word	0x00000000
        /*0888*/ 	.short	0x010a
        /*088a*/ 	.byte	0xff
	.zero		1


	//   ....[120]....
        /*088c*/ 	.word	0x00009a90
        /*0890*/ 	.word	0x00000000
        /*0894*/ 	.word	0x00000000
        /*0898*/ 	.short	0x010a
        /*089a*/ 	.byte	0xff
	.zero		1


	//   ....[121]....
        /*089c*/ 	.word	0x00009af0
        /*08a0*/ 	.word	0x00000000
        /*08a4*/ 	.word	0x00000000
        /*08a8*/ 	.short	0x010a
        /*08aa*/ 	.byte	0xff
	.zero		1


	//   ....[122]....
        /*08ac*/ 	.word	0x00009b50
        /*08b0*/ 	.word	0x00000000
        /*08b4*/ 	.word	0x00000000
        /*08b8*/ 	.short	0x010a
        /*08ba*/ 	.byte	0xff
	.zero		1


	//   ....[123]....
        /*08bc*/ 	.word	0x00009ba0
        /*08c0*/ 	.word	0x0000000c
        /*08c4*/ 	.word	0x00000090
        /*08c8*/ 	.short	0x010a
        /*08ca*/ 	.byte	0xff
	.zero		1


	//   ....[124]....
        /*08cc*/ 	.word	0x00009c00
        /*08d0*/ 	.word	0x00000000
        /*08d4*/ 	.word	0x00000088
        /*08d8*/ 	.short	0x010a
        /*08da*/ 	.byte	0xff
	.zero		1


	//   ....[125]....
        /*08dc*/ 	.word	0x00009c60
        /*08e0*/ 	.word	0x00000000
        /*08e4*/ 	.word	0x00000060
        /*08e8*/ 	.short	0x010a
        /*08ea*/ 	.byte	0xff
	.zero		1


	//   ....[126]....
        /*08ec*/ 	.word	0x00009cc0
        /*08f0*/ 	.word	0x00000000
        /*08f4*/ 	.word	0x00000068
        /*08f8*/ 	.short	0x010a
        /*08fa*/ 	.byte	0xff
	.zero		1


	//   ....[127]....
        /*08fc*/ 	.word	0x00009d20
        /*0900*/ 	.word	0x00000000
        /*0904*/ 	.word	0x00000070
        /*0908*/ 	.short	0x010a
        /*090a*/ 	.byte	0xff
	.zero		1


	//   ....[128]....
        /*090c*/ 	.word	0x00009d80
        /*0910*/ 	.word	0x00000000
        /*0914*/ 	.word	0x00000078
        /*0918*/ 	.short	0x010a
        /*091a*/ 	.byte	0xff
	.zero		1


	//   ....[129]....
        /*091c*/ 	.word	0x00009de0
        /*0920*/ 	.word	0x00000000
        /*0924*/ 	.word	0x00000060
        /*0928*/ 	.short	0x010a
        /*092a*/ 	.byte	0xff
	.zero		1


	//   ....[130]....
        /*092c*/ 	.word	0x00009e40
        /*0930*/ 	.word	0x00000000
        /*0934*/ 	.word	0x00000068
        /*0938*/ 	.short	0x010a
        /*093a*/ 	.byte	0xff
	.zero		1


	//   ....[131]....
        /*093c*/ 	.word	0x00009ea0
        /*0940*/ 	.word	0x00000000
        /*0944*/ 	.word	0x00000070
        /*0948*/ 	.short	0x010a
        /*094a*/ 	.byte	0xff
	.zero		1


	//   ....[132]....
        /*094c*/ 	.word	0x00009ef0
        /*0950*/ 	.word	0x00000003
        /*0954*/ 	.word	0x00000090
        /*0958*/ 	.short	0x010a
        /*095a*/ 	.byte	0xff
	.zero		1


	//   ....[133]....
        /*095c*/ 	.word	0x00009f50
        /*0960*/ 	.word	0x00000000
        /*0964*/ 	.word	0x00000040
        /*0968*/ 	.short	0x010a
        /*096a*/ 	.byte	0xff
	.zero		1


	//   ....[134]....
        /*096c*/ 	.word	0x00009fa0
        /*0970*/ 	.word	0x00000062
        /*0974*/ 	.word	0x000000b0
        /*0978*/ 	.short	0x010a
        /*097a*/ 	.byte	0xff
	.zero		1


	//   ....[135]....
        /*097c*/ 	.word	0x00009ff0
        /*0980*/ 	.word	0x00000003
        /*0984*/ 	.word	0x00000040
        /*0988*/ 	.short	0x010a
        /*098a*/ 	.byte	0xff
	.zero		1


	//   ....[136]....
        /*098c*/ 	.word	0x0000a040
        /*0990*/ 	.word	0x0000003f
        /*0994*/ 	.word	0x00000040
        /*0998*/ 	.short	0x010a
        /*099a*/ 	.byte	0xff
	.zero		1


	//   ....[137]....
        /*099c*/ 	.word	0x0000a090
        /*09a0*/ 	.word	0x0000006c
        /*09a4*/ 	.word	0x00000040
        /*09a8*/ 	.short	0x010a
        /*09aa*/ 	.byte	0xff
	.zero		1


	//----- nvinfo : EIATTR_NUM_MBARRIERS
	.align		4
.L_47:
        /*09ac*/ 	.byte	0x03, 0x38
        /*09ae*/ 	.short	0x0022


	//----- nvinfo : EIATTR_EXIT_INSTR_OFFSETS
	.align		4
        /*09b0*/ 	.byte	0x04, 0x1c
        /*09b2*/ 	.short	(.L_49 - .L_48)


	//   ....[0]....
.L_48:
        /*09b4*/ 	.word	0x00002970


	//   ....[1]....
        /*09b8*/ 	.word	0x00002e80


	//   ....[2]....
        /*09bc*/ 	.word	0x00002ee0


	//   ....[3]....
        /*09c0*/ 	.word	0x00003d80


	//   ....[4]....
        /*09c4*/ 	.word	0x00004f00


	//   ....[5]....
        /*09c8*/ 	.word	0x00004f40


	//   ....[6]....
        /*09cc*/ 	.word	0x000093f0


	//   ....[7]....
        /*09d0*/ 	.word	0x00009470


	//   ....[8]....
        /*09d4*/ 	.word	0x000094a0


	//   ....[9]....
        /*09d8*/ 	.word	0x00009520


	//----- nvinfo : EIATTR_MAX_THREADS
	.align		4
.L_49:
        /*09dc*/ 	.byte	0x04, 0x05
        /*09de*/ 	.short	(.L_51 - .L_50)
.L_50:
        /*09e0*/ 	.word	0x00000100
        /*09e4*/ 	.word	0x00000001
        /*09e8*/ 	.word	0x00000001


	//----- nvinfo : EIATTR_CRS_STACK_SIZE
	.align		4
.L_51:
        /*09ec*/ 	.byte	0x04, 0x1e
        /*09ee*/ 	.short	(.L_53 - .L_52)
.L_52:
        /*09f0*/ 	.word	0x00000000


	//----- nvinfo : EIATTR_CBANK_PARAM_SIZE
	.align		4
.L_53:
        /*09f4*/ 	.byte	0x03, 0x19
        /*09f6*/ 	.short	0x0800


	//----- nvinfo : EIATTR_PARAM_CBANK
	.align		4
        /*09f8*/ 	.byte	0x04, 0x0a
        /*09fa*/ 	.short	(.L_55 - .L_54)
	.align		4
.L_54:
        /*09fc*/ 	.word	index@(.nv.constant0._ZN7cutlass13device_kernelINS_4gemm6kernel13GemmUniversalIN4cute5tupleIJiiiiEEENS1_10collective13CollectiveMmaINS1_35MainloopSm100TmaUmmaWarpSpecializedILi4ELi2ELi4ENS5_IJNS4_1CILi1EEENSA_ILi2EEESB_EEEEENS5_IJNSA_ILi64EEENSA_ILi256EEENSA_ILi32EEEEEENS_10bfloat16_tENS5_IJlSB_lEEESJ_SK_NS4_8TiledMMAINS4_8MMA_AtomIJNS4_20SM100_MMA_F16BF16_SSISJ_SJ_fLi64ELi256ELNS4_4UMMA5MajorE0ELSP_0ELNSO_7ScaleInE0ELSQ_0EEEEEENS4_6LayoutINS5_IJSB_SB_SB_EEENS5_IJNSA_ILi0EEESV_SV_EEEEENS5_IJNS4_10UnderscoreESY_SY_EEEEENS4_23SM90_TMA_LOAD_MULTICASTENS4_14ComposedLayoutINS4_7SwizzleILi2ELi4ELi3EEENS4_18smem_ptr_flag_bitsILi16EEENST_INS5_IJNSA_ILi8EEESH_EEENS5_IJSH_SB_EEEEEEEvNS4_8identityENS4_13SM90_TMA_LOADES1B_vS1C_EENS_8epilogue10collective18CollectiveEpilogueINS1F_23Sm100TmaWarpSpecializedILi4ELi2ELi32ELb1ELb0EEEJSI_NS5_IJNST_ISF_SB_EES1K_EEESJ_SK_SJ_SK_NS1F_6fusion15FusionCallbacksIS1J_NS1M_17LinearCombinationISJ_fSJ_fLNS_15FloatRoundStyleE2EEESI_S1L_JEEENS4_5SM1004TMEM4LOAD26SM100_TMEM_LOAD_16dp256b8xES1D_NS12_INS13_ILi3ELi4ELi3EEES16_NST_INS5_IJS17_SF_EEENS5_IJSF_SB_EEEEEEENS4_17SM75_U32x4_LDSM_NENS4_14SM90_TMA_STOREES20_NS4_17SM90_U32x4_STSM_NENS4_39AutoVectorizingCopyWithAssumedAlignmentILi128EEEEEEvvEEEEvNT_6ParamsE)
        /*0a00*/ 	.short	0x0380
        /*0a02*/ 	.short	0x0800


	//----- nvinfo : EIATTR_SW_WAR
	.align		4
.L_55:
        /*0a04*/ 	.byte	0x04, 0x36
        /*0a06*/ 	.short	(.L_57 - .L_56)
.L_56:
        /*0a08*/ 	.word	0x00000008
.L_57:


//--------------------- .nv.callgraph             --------------------------
	.section	.nv.callgraph,"",@"SHT_CUDA_CALLGRAPH"
	.align	4
	.sectionentsize	8
	.align		4
        /*0000*/ 	.word	0x00000000
	.align		4
        /*0004*/ 	.word	0xffffffff
	.align		4
        /*0008*/ 	.word	index@(_ZN7cutlass13device_kernelINS_4gemm6kernel13GemmUniversalIN4cute5tupleIJiiiiEEENS1_10collective13CollectiveMmaINS1_35MainloopSm100TmaUmmaWarpSpecializedILi4ELi2ELi4ENS5_IJNS4_1CILi1EEENSA_ILi2EEESB_EEEEENS5_IJNSA_ILi64EEENSA_ILi256EEENSA_ILi32EEEEEENS_10bfloat16_tENS5_IJlSB_lEEESJ_SK_NS4_8TiledMMAINS4_8MMA_AtomIJNS4_20SM100_MMA_F16BF16_SSISJ_SJ_fLi64ELi256ELNS4_4UMMA5MajorE0ELSP_0ELNSO_7ScaleInE0ELSQ_0EEEEEENS4_6LayoutINS5_IJSB_SB_SB_EEENS5_IJNSA_ILi0EEESV_SV_EEEEENS5_IJNS4_10UnderscoreESY_SY_EEEEENS4_23SM90_TMA_LOAD_MULTICASTENS4_14ComposedLayoutINS4_7SwizzleILi2ELi4ELi3EEENS4_18smem_ptr_flag_bitsILi16EEENST_INS5_IJNSA_ILi8EEESH_EEENS5_IJSH_SB_EEEEEEEvNS4_8identityENS4_13SM90_TMA_LOADES1B_vS1C_EENS_8epilogue10collective18CollectiveEpilogueINS1F_23Sm100TmaWarpSpecializedILi4ELi2ELi32ELb1ELb0EEEJSI_NS5_IJNST_ISF_SB_EES1K_EEESJ_SK_SJ_SK_NS1F_6fusion15FusionCallbacksIS1J_NS1M_17LinearCombinationISJ_fSJ_fLNS_15FloatRoundStyleE2EEESI_S1L_JEEENS4_5SM1004TMEM4LOAD26SM100_TMEM_LOAD_16dp256b8xES1D_NS12_INS13_ILi3ELi4ELi3EEES16_NST_INS5_IJS17_SF_EEENS5_IJSF_SB_EEEEEEENS4_17SM75_U32x4_LDSM_NENS4_14SM90_TMA_STOREES20_NS4_17SM90_U32x4_STSM_NENS4_39AutoVectorizingCopyWithAssumedAlignmentILi128EEEEEEvvEEEEvNT_6ParamsE)
	.align		4
        /*000c*/ 	.word	index@(__assertfail)
	.align		4
        /*0010*/ 	.word	0x00000000
	.align		4
        /*0014*/ 	.word	0xfffffffe
	.align		4
        /*0018*/ 	.word	0x00000000
	.align		4
        /*001c*/ 	.word	0xfffffffd
	.align		4
        /*0020*/ 	.word	0x00000000
	.align		4
        /*0024*/ 	.word	0xfffffffc


//--------------------- .nv.constant4             --------------------------
	.section	.nv.constant4,"a",@progbits
	.align	8
	.align		8
.nv.constant4:
        /*0000*/ 	.dword	__assertfail
	.align		8
        /*0008*/ 	.dword	__unnamed_1
	.align		8
        /*0010*/ 	.dword	__unnamed_2
	.align		8
        /*0018*/ 	.dword	_ZN39_INTERNAL_3b5ccce4_4_k_cu_7b848e05_83944cuda3std3__45__cpo5beginE
	.align		8
        /*0020*/ 	.dword	_ZN39_INTERNAL_3b5ccce4_4_k_cu_7b848e05_83944cuda3std3__45__cpo3endE
	.align		8
        /*0028*/ 	.dword	_ZN39_INTERNAL_3b5ccce4_4_k_cu_7b848e05_83944cuda3std3__45__cpo6cbeginE
	.align		8
        /*0030*/ 	.dword	_ZN39_INTERNAL_3b5ccce4_4_k_cu_7b848e05_83944cuda3std3__45__cpo4cendE
	.align		8
        /*0038*/ 	.dword	_ZN39_INTERNAL_3b5ccce4_4_k_cu_7b848e05_83944cuda3std3__441_GLOBAL__N__3b5ccce4_4_k_cu_7b848e05_83946ignoreE
	.align		8
        /*0040*/ 	.dword	_ZN39_INTERNAL_3b5ccce4_4_k_cu_7b848e05_83944cuda3std3__419piecewise_constructE
	.align		8
        /*0048*/ 	.dword	_ZN39_INTERNAL_3b5ccce4_4_k_cu_7b848e05_83944cuda3std3__48in_placeE
	.align		8
        /*0050*/ 	.dword	_ZN39_INTERNAL_3b5ccce4_4_k_cu_7b848e05_83944cuda3std6ranges3__45__cpo4swapE
	.align		8
        /*0058*/ 	.dword	_ZN39_INTERNAL_3b5ccce4_4_k_cu_7b848e05_83944cuda3std6ranges3__45__cpo9iter_moveE
	.align		8
        /*0060*/ 	.dword	_ZN39_INTERNAL_3b5ccce4_4_k_cu_7b848e05_83944cute7productE
	.align		8
        /*0068*/ 	.dword	_ZN39_INTERNAL_3b5ccce4_4_k_cu_7b848e05_83944cute1_E
	.align		8
        /*0070*/ 	.dword	$str$25
	.align		8
        /*0078*/ 	.dword	$str$26
	.align		8
        /*0080*/ 	.dword	$str$27
	.align		8
        /*0088*/ 	.dword	$str$28


//--------------------- .text._ZN7cutlass13device_kernelINS_4gemm6kernel13GemmUniversalIN4cute5tupleIJiiiiEEENS1_10collective13CollectiveMmaINS1_35MainloopSm100TmaUmmaWarpSpecializedILi4ELi2ELi4ENS5_IJNS4_1CILi1EEENSA_ILi2EEESB_EEEEENS5_IJNSA_ILi64EEENSA_ILi256EEENSA_ILi32EEEEEENS_10bfloat16_tENS5_IJlSB_lEEESJ_SK_NS4_8TiledMMAINS4_8MMA_AtomIJNS4_20SM100_MMA_F16BF16_SSISJ_SJ_fLi64ELi256ELNS4_4UMMA5MajorE0ELSP_0ELNSO_7ScaleInE0ELSQ_0EEEEEENS4_6LayoutINS5_IJSB_SB_SB_EEENS5_IJNSA_ILi0EEESV_SV_EEEEENS5_IJNS4_10UnderscoreESY_SY_EEEEENS4_23SM90_TMA_LOAD_MULTICASTENS4_14ComposedLayoutINS4_7SwizzleILi2ELi4ELi3EEENS4_18smem_ptr_flag_bitsILi16EEENST_INS5_IJNSA_ILi8EEESH_EEENS5_IJSH_SB_EEEEEEEvNS4_8identityENS4_13SM90_TMA_LOADES1B_vS1C_EENS_8epilogue10collective18CollectiveEpilogueINS1F_23Sm100TmaWarpSpecializedILi4ELi2ELi32ELb1ELb0EEEJSI_NS5_IJNST_ISF_SB_EES1K_EEESJ_SK_SJ_SK_NS1F_6fusion15FusionCallbacksIS1J_NS1M_17LinearCombinationISJ_fSJ_fLNS_15FloatRoundStyleE2EEESI_S1L_JEEENS4_5SM1004TMEM4LOAD26SM100_TMEM_LOAD_16dp256b8xES1D_NS12_INS13_ILi3ELi4ELi3EEES16_NST_INS5_IJS17_SF_EEENS5_IJSF_SB_EEEEEEENS4_17SM75_U32x4_LDSM_NENS4_14SM90_TMA_STOREES20_NS4_17SM90_U32x4_STSM_NENS4_39AutoVectorizingCopyWithAssumedAlignmentILi128EEEEEEvvEEEEvNT_6ParamsE --------------------------
	.section	.text._ZN7cutlass13device_kernelINS_4gemm6kernel13GemmUniversalIN4cute5tupleIJiiiiEEENS1_10collective13CollectiveMmaINS1_35MainloopSm100TmaUmmaWarpSpecializedILi4ELi2ELi4ENS5_IJNS4_1CILi1EEENSA_ILi2EEESB_EEEEENS5_IJNSA_ILi64EEENSA_ILi256EEENSA_ILi32EEEEEENS_10bfloat16_tENS5_IJlSB_lEEESJ_SK_NS4_8TiledMMAINS4_8MMA_AtomIJNS4_20SM100_MMA_F16BF16_SSISJ_SJ_fLi64ELi256ELNS4_4UMMA5MajorE0ELSP_0ELNSO_7ScaleInE0ELSQ_0EEEEEENS4_6LayoutINS5_IJSB_SB_SB_EEENS5_IJNSA_ILi0EEESV_SV_EEEEENS5_IJNS4_10UnderscoreESY_SY_EEEEENS4_23SM90_TMA_LOAD_MULTICASTENS4_14ComposedLayoutINS4_7SwizzleILi2ELi4ELi3EEENS4_18smem_ptr_flag_bitsILi16EEENST_INS5_IJNSA_ILi8EEESH_EEENS5_IJSH_SB_EEEEEEEvNS4_8identityENS4_13SM90_TMA_LOADES1B_vS1C_EENS_8epilogue10collective18CollectiveEpilogueINS1F_23Sm100TmaWarpSpecializedILi4ELi2ELi32ELb1ELb0EEEJSI_NS5_IJNST_ISF_SB_EES1K_EEESJ_SK_SJ_SK_NS1F_6fusion15FusionCallbacksIS1J_NS1M_17LinearCombinationISJ_fSJ_fLNS_15FloatRoundStyleE2EEESI_S1L_JEEENS4_5SM1004TMEM4LOAD26SM100_TMEM_LOAD_16dp256b8xES1D_NS12_INS13_ILi3ELi4ELi3EEES16_NST_INS5_IJS17_SF_EEENS5_IJSF_SB_EEEEEEENS4_17SM75_U32x4_LDSM_NENS4_14SM90_TMA_STOREES20_NS4_17SM90_U32x4_STSM_NENS4_39AutoVectorizingCopyWithAssumedAlignmentILi128EEEEEEvvEEEEvNT_6ParamsE,"ax",@progbits
	.align	128
.text._ZN7cutlass13device_kernelINS_4gemm6kernel13GemmUniversalIN4cute5tupleIJiiiiEEENS1_10collective13CollectiveMmaINS1_35MainloopSm100TmaUmmaWarpSpecializedILi4ELi2ELi4ENS5_IJNS4_1CILi1EEENSA_ILi2EEESB_EEEEENS5_IJNSA_ILi64EEENSA_ILi256EEENSA_ILi32EEEEEENS_10bfloat16_tENS5_IJlSB_lEEESJ_SK_NS4_8TiledMMAINS4_8MMA_AtomIJNS4_20SM100_MMA_F16BF16_SSISJ_SJ_fLi64ELi256ELNS4_4UMMA5MajorE0ELSP_0ELNSO_7ScaleInE0ELSQ_0EEEEEENS4_6LayoutINS5_IJSB_SB_SB_EEENS5_IJNSA_ILi0EEESV_SV_EEEEENS5_IJNS4_10UnderscoreESY_SY_EEEEENS4_23SM90_TMA_LOAD_MULTICASTENS4_14ComposedLayoutINS4_7SwizzleILi2ELi4ELi3EEENS4_18smem_ptr_flag_bitsILi16EEENST_INS5_IJNSA_ILi8EEESH_EEENS5_IJSH_SB_EEEEEEEvNS4_8identityENS4_13SM90_TMA_LOADES1B_vS1C_EENS_8epilogue10collective18CollectiveEpilogueINS1F_23Sm100TmaWarpSpecializedILi4ELi2ELi32ELb1ELb0EEEJSI_NS5_IJNST_ISF_SB_EES1K_EEESJ_SK_SJ_SK_NS1F_6fusion15FusionCallbacksIS1J_NS1M_17LinearCombinationISJ_fSJ_fLNS_15FloatRoundStyleE2EEESI_S1L_JEEENS4_5SM1004TMEM4LOAD26SM100_TMEM_LOAD_16dp256b8xES1D_NS12_INS13_ILi3ELi4ELi3EEES16_NST_INS5_IJS17_SF_EEENS5_IJSF_SB_EEEEEEENS4_17SM75_U32x4_LDSM_NENS4_14SM90_TMA_STOREES20_NS4_17SM90_U32x4_STSM_NENS4_39AutoVectorizingCopyWithAssumedAlignmentILi128EEEEEEvvEEEEvNT_6ParamsE:
        .type           _ZN7cutlass13device_kernelINS_4gemm6kernel13GemmUniversalIN4cute5tupleIJiiiiEEENS1_10collective13CollectiveMmaINS1_35MainloopSm100TmaUmmaWarpSpecializedILi4ELi2ELi4ENS5_IJNS4_1CILi1EEENSA_ILi2EEESB_EEEEENS5_IJNSA_ILi64EEENSA_ILi256EEENSA_ILi32EEEEEENS_10bfloat16_tENS5_IJlSB_lEEESJ_SK_NS4_8TiledMMAINS4_8MMA_AtomIJNS4_20SM100_MMA_F16BF16_SSISJ_SJ_fLi64ELi256ELNS4_4UMMA5MajorE0ELSP_0ELNSO_7ScaleInE0ELSQ_0EEEEEENS4_6LayoutINS5_IJSB_SB_SB_EEENS5_IJNSA_ILi0EEESV_SV_EEEEENS5_IJNS4_10UnderscoreESY_SY_EEEEENS4_23SM90_TMA_LOAD_MULTICASTENS4_14ComposedLayoutINS4_7SwizzleILi2ELi4ELi3EEENS4_18smem_ptr_flag_bitsILi16EEENST_INS5_IJNSA_ILi8EEESH_EEENS5_IJSH_SB_EEEEEEEvNS4_8identityENS4_13SM90_TMA_LOADES1B_vS1C_EENS_8epilogue10collective18CollectiveEpilogueINS1F_23Sm100TmaWarpSpecializedILi4ELi2ELi32ELb1ELb0EEEJSI_NS5_IJNST_ISF_SB_EES1K_EEESJ_SK_SJ_SK_NS1F_6fusion15FusionCallbacksIS1J_NS1M_17LinearCombinationISJ_fSJ_fLNS_15FloatRoundStyleE2EEESI_S1L_JEEENS4_5SM1004TMEM4LOAD26SM100_TMEM_LOAD_16dp256b8xES1D_NS12_INS13_ILi3ELi4ELi3EEES16_NST_INS5_IJS17_SF_EEENS5_IJSF_SB_EEEEEEENS4_17SM75_U32x4_LDSM_NENS4_14SM90_TMA_STOREES20_NS4_17SM90_U32x4_STSM_NENS4_39AutoVectorizingCopyWithAssumedAlignmentILi128EEEEEEvvEEEEvNT_6ParamsE,@function
        .size           _ZN7cutlass13device_kernelINS_4gemm6kernel13GemmUniversalIN4cute5tupleIJiiiiEEENS1_10collective13CollectiveMmaINS1_35MainloopSm100TmaUmmaWarpSpecializedILi4ELi2ELi4ENS5_IJNS4_1CILi1EEENSA_ILi2EEESB_EEEEENS5_IJNSA_ILi64EEENSA_ILi256EEENSA_ILi32EEEEEENS_10bfloat16_tENS5_IJlSB_lEEESJ_SK_NS4_8TiledMMAINS4_8MMA_AtomIJNS4_20SM100_MMA_F16BF16_SSISJ_SJ_fLi64ELi256ELNS4_4UMMA5MajorE0ELSP_0ELNSO_7ScaleInE0ELSQ_0EEEEEENS4_6LayoutINS5_IJSB_SB_SB_EEENS5_IJNSA_ILi0EEESV_SV_EEEEENS5_IJNS4_10UnderscoreESY_SY_EEEEENS4_23SM90_TMA_LOAD_MULTICASTENS4_14ComposedLayoutINS4_7SwizzleILi2ELi4ELi3EEENS4_18smem_ptr_flag_bitsILi16EEENST_INS5_IJNSA_ILi8EEESH_EEENS5_IJSH_SB_EEEEEEEvNS4_8identityENS4_13SM90_TMA_LOADES1B_vS1C_EENS_8epilogue10collective18CollectiveEpilogueINS1F_23Sm100TmaWarpSpecializedILi4ELi2ELi32ELb1ELb0EEEJSI_NS5_IJNST_ISF_SB_EES1K_EEESJ_SK_SJ_SK_NS1F_6fusion15FusionCallbacksIS1J_NS1M_17LinearCombinationISJ_fSJ_fLNS_15FloatRoundStyleE2EEESI_S1L_JEEENS4_5SM1004TMEM4LOAD26SM100_TMEM_LOAD_16dp256b8xES1D_NS12_INS13_ILi3ELi4ELi3EEES16_NST_INS5_IJS17_SF_EEENS5_IJSF_SB_EEEEEEENS4_17SM75_U32x4_LDSM_NENS4_14SM90_TMA_STOREES20_NS4_17SM90_U32x4_STSM_NENS4_39AutoVectorizingCopyWithAssumedAlignmentILi128EEEEEEvvEEEEvNT_6ParamsE,(.L_x_183 - _ZN7cutlass13device_kernelINS_4gemm6kernel13GemmUniversalIN4cute5tupleIJiiiiEEENS1_10collective13CollectiveMmaINS1_35MainloopSm100TmaUmmaWarpSpecializedILi4ELi2ELi4ENS5_IJNS4_1CILi1EEENSA_ILi2EEESB_EEEEENS5_IJNSA_ILi64EEENSA_ILi256EEENSA_ILi32EEEEEENS_10bfloat16_tENS5_IJlSB_lEEESJ_SK_NS4_8TiledMMAINS4_8MMA_AtomIJNS4_20SM100_MMA_F16BF16_SSISJ_SJ_fLi64ELi256ELNS4_4UMMA5MajorE0ELSP_0ELNSO_7ScaleInE0ELSQ_0EEEEEENS4_6LayoutINS5_IJSB_SB_SB_EEENS5_IJNSA_ILi0EEESV_SV_EEEEENS5_IJNS4_10UnderscoreESY_SY_EEEEENS4_23SM90_TMA_LOAD_MULTICASTENS4_14ComposedLayoutINS4_7SwizzleILi2ELi4ELi3EEENS4_18smem_ptr_flag_bitsILi16EEENST_INS5_IJNSA_ILi8EEESH_EEENS5_IJSH_SB_EEEEEEEvNS4_8identityENS4_13SM90_TMA_LOADES1B_vS1C_EENS_8epilogue10collective18CollectiveEpilogueINS1F_23Sm100TmaWarpSpecializedILi4ELi2ELi32ELb1ELb0EEEJSI_NS5_IJNST_ISF_SB_EES1K_EEESJ_SK_SJ_SK_NS1F_6fusion15FusionCallbacksIS1J_NS1M_17LinearCombinationISJ_fSJ_fLNS_15FloatRoundStyleE2EEESI_S1L_JEEENS4_5SM1004TMEM4LOAD26SM100_TMEM_LOAD_16dp256b8xES1D_NS12_INS13_ILi3ELi4ELi3EEES16_NST_INS5_IJS17_SF_EEENS5_IJSF_SB_EEEEEEENS4_17SM75_U32x4_LDSM_NENS4_14SM90_TMA_STOREES20_NS4_17SM90_U32x4_STSM_NENS4_39AutoVectorizingCopyWithAssumedAlignmentILi128EEEEEEvvEEEEvNT_6ParamsE)
        .other          _ZN7cutlass13device_kernelINS_4gemm6kernel13GemmUniversalIN4cute5tupleIJiiiiEEENS1_10collective13CollectiveMmaINS1_35MainloopSm100TmaUmmaWarpSpecializedILi4ELi2ELi4ENS5_IJNS4_1CILi1EEENSA_ILi2EEESB_EEEEENS5_IJNSA_ILi64EEENSA_ILi256EEENSA_ILi32EEEEEENS_10bfloat16_tENS5_IJlSB_lEEESJ_SK_NS4_8TiledMMAINS4_8MMA_AtomIJNS4_20SM100_MMA_F16BF16_SSISJ_SJ_fLi64ELi256ELNS4_4UMMA5MajorE0ELSP_0ELNSO_7ScaleInE0ELSQ_0EEEEEENS4_6LayoutINS5_IJSB_SB_SB_EEENS5_IJNSA_ILi0EEESV_SV_EEEEENS5_IJNS4_10UnderscoreESY_SY_EEEEENS4_23SM90_TMA_LOAD_MULTICASTENS4_14ComposedLayoutINS4_7SwizzleILi2ELi4ELi3EEENS4_18smem_ptr_flag_bitsILi16EEENST_INS5_IJNSA_ILi8EEESH_EEENS5_IJSH_SB_EEEEEEEvNS4_8identityENS4_13SM90_TMA_LOADES1B_vS1C_EENS_8epilogue10collective18CollectiveEpilogueINS1F_23Sm100TmaWarpSpecializedILi4ELi2ELi32ELb1ELb0EEEJSI_NS5_IJNST_ISF_SB_EES1K_EEESJ_SK_SJ_SK_NS1F_6fusion15FusionCallbacksIS1J_NS1M_17LinearCombinationISJ_fSJ_fLNS_15FloatRoundStyleE2EEESI_S1L_JEEENS4_5SM1004TMEM4LOAD26SM100_TMEM_LOAD_16dp256b8xES1D_NS12_INS13_ILi3ELi4ELi3EEES16_NST_INS5_IJS17_SF_EEENS5_IJSF_SB_EEEEEEENS4_17SM75_U32x4_LDSM_NENS4_14SM90_TMA_STOREES20_NS4_17SM90_U32x4_STSM_NENS4_39AutoVectorizingCopyWithAssumedAlignmentILi128EEEEEEvvEEEEvNT_6ParamsE,@"STO_CUDA_ENTRY STV_DEFAULT"
_ZN7cutlass13device_kernelINS_4gemm6kernel13GemmUniversalIN4cute5tupleIJiiiiEEENS1_10collective13CollectiveMmaINS1_35MainloopSm100TmaUmmaWarpSpecializedILi4ELi2ELi4ENS5_IJNS4_1CILi1EEENSA_ILi2EEESB_EEEEENS5_IJNSA_ILi64EEENSA_ILi256EEENSA_ILi32EEEEEENS_10bfloat16_tENS5_IJlSB_lEEESJ_SK_NS4_8TiledMMAINS4_8MMA_AtomIJNS4_20SM100_MMA_F16BF16_SSISJ_SJ_fLi64ELi256ELNS4_4UMMA5MajorE0ELSP_0ELNSO_7ScaleInE0ELSQ_0EEEEEENS4_6LayoutINS5_IJSB_SB_SB_EEENS5_IJNSA_ILi0EEESV_SV_EEEEENS5_IJNS4_10UnderscoreESY_SY_EEEEENS4_23SM90_TMA_LOAD_MULTICASTENS4_14ComposedLayoutINS4_7SwizzleILi2ELi4ELi3EEENS4_18smem_ptr_flag_bitsILi16EEENST_INS5_IJNSA_ILi8EEESH_EEENS5_IJSH_SB_EEEEEEEvNS4_8identityENS4_13SM90_TMA_LOADES1B_vS1C_EENS_8epilogue10collective18CollectiveEpilogueINS1F_23Sm100TmaWarpSpecializedILi4ELi2ELi32ELb1ELb0EEEJSI_NS5_IJNST_ISF_SB_EES1K_EEESJ_SK_SJ_SK_NS1F_6fusion15FusionCallbacksIS1J_NS1M_17LinearCombinationISJ_fSJ_fLNS_15FloatRoundStyleE2EEESI_S1L_JEEENS4_5SM1004TMEM4LOAD26SM100_TMEM_LOAD_16dp256b8xES1D_NS12_INS13_ILi3ELi4ELi3EEES16_NST_INS5_IJS17_SF_EEENS5_IJSF_SB_EEEEEEENS4_17SM75_U32x4_LDSM_NENS4_14SM90_TMA_STOREES20_NS4_17SM90_U32x4_STSM_NENS4_39AutoVectorizingCopyWithAssumedAlignmentILi128EEEEEEvvEEEEvNT_6ParamsE:
[----:B------:R-:W1:Y:S01]  /*0000*/  LDC R1, c[0x0][0x37c] ;  /* 0x0000df00ff017b82 */ /* 0x000e620000000800 */
[----:B------:R-:W2:Y:S01]  /*0010*/  S2R R94, SR_TID.X ;  /* 0x00000000005e7919 */ /* 0x000ea20000002100 */
[----:B------:R-:W3:Y:S01]  /*0020*/  LDCU.64 UR8, c[0x0][0x890] ;  /* 0x00011200ff0877ac */ /* 0x000ee20008000a00 */
[----:B------:R-:W-:Y:S02]  /*0030*/  PRMT R81, RZ, 0x7610, R81 ;  /* 0x00007610ff517816 */ /* 0x000fe40000000051 */
[----:B------:R-:W-:Y:S01]  /*0040*/  ELECT P3, URZ, PT ;  /* 0x0000000000ff782f */ /* 0x000fe20003860000 */
[----:B---3--:R-:W-:-:S04]  /*0050*/  UISETP.NE.U32.AND UP0, UPT, UR8, URZ, UPT ;  /* 0x000000ff0800728c */ /* 0x008fc8000bf05070 */
[----:B------:R-:W-:Y:S01]  /*0060*/  UISETP.NE.AND.EX UP0, UPT, UR9, URZ, UPT, UP0 ;  /* 0x000000ff0900728c */ /* 0x000fe2000bf05300 */
[----:B--2---:R-:W-:-:S05]  /*0070*/  SHF.R.U32.HI R82, RZ, 0x5, R94 ;  /* 0x00000005ff527819 */ /* 0x004fca000001165e */
[----:B------:R-:W2:Y:S02]  /*0080*/  SHFL.IDX PT, R0, R82, RZ, 0x1f ;  /* 0x00001fff52007589 */ /* 0x000ea400000e0000 */
[----:B--2---:R-:W-:Y:S01]  /*0090*/  R2UR UR17, R0 ;  /* 0x00000000001172ca */ /* 0x004fe200000e0000 */
[----:B-1----:R-:W-:-:S14]  /*00a0*/  BRA.U UP0, `(.L_x_0) ;  /* 0x0000000100307547 */ /* 0x002fdc000b800000 */
[----:B------:R-:W1:Y:S02]  /*00b0*/  LDCU.64 UR4, c[0x0][0x888] ;  /* 0x00011100ff0477ac */ /* 0x000e640008000a00 */
[----:B-1----:R-:W-:-:S04]  /*00c0*/  UISETP.NE.U32.AND UP0, UPT, UR4, URZ, UPT ;  /* 0x000000ff0400728c */ /* 0x002fc8000bf05070 */
[----:B------:R-:W-:-:S09]  /*00d0*/  UISETP.NE.AND.EX UP0, UPT, UR5, URZ, UPT, UP0 ;  /* 0x000000ff0500728c */ /* 0x000fd2000bf05300 */
[----:B------:R-:W-:Y:S05]  /*00e0*/  BRA.U !UP0, `(.L_x_1) ;  /* 0x0000000108147547 */ /* 0x000fea000b800000 */
[----:B------:R-:W1:Y:S01]  /*00f0*/  LDC.64 R2, c[0x0][0x888] ;  /* 0x00022200ff027b82 */ /* 0x000e620000000a00 */
[----:B------:R-:W1:Y:S02]  /*0100*/  LDCU.64 UR4, c[0x0][0x358] ;  /* 0x00006b00ff0477ac */ /* 0x000e640008000a00 */
[----:B-1----:R1:W5:Y:S01]  /*0110*/  LDG.E R41, desc[UR4][R2.64] ;  /* 0x0000000402297981 */ /* 0x002362000c1e1900 */
[----:B------:R-:W-:Y:S01]  /*0120*/  HFMA2 R81, -RZ, RZ, 0, 5.9604644775390625e-08 ;  /* 0x00000001ff517431 */ /* 0x000fe200000001ff */
[----:B------:R-:W-:Y:S05]  /*0130*/  BRA `(.L_x_0) ;  /* 0x00000000000c7947 */ /* 0x000fea0003800000 */
.L_x_1:
[----:B------:R-:W1:Y:S01]  /*0140*/  LDCU UR4, c[0x0][0x880] ;  /* 0x00011000ff0477ac */ /* 0x000e620008000800 */
[----:B------:R-:W-:Y:S01]  /*0150*/  HFMA2 R81, -RZ, RZ, 0, 5.9604644775390625e-08 ;  /* 0x00000001ff517431 */ /* 0x000fe200000001ff */
[----:B-1----:R-:W-:-:S07]  /*0160*/  MOV R41, UR4 ;  /* 0x0000000400297c02 */ /* 0x002fce0008000f00 */
.L_x_0:
[----:B------:R-:W2:Y:S02]  /*0170*/  LDCU.64 UR4, c[0x0][0x8b0] ;  /* 0x00011600ff0477ac */ /* 0x000ea40008000a00 */
[----:B--2---:R-:W-:-:S04]  /*0180*/  UISETP.NE.U32.AND UP0, UPT, UR4, URZ, UPT ;  /* 0x000000ff0400728c */ /* 0x004fc8000bf05070 */
[----:B------:R-:W-:-:S09]  /*0190*/  UISETP.NE.AND.EX UP0, UPT, UR5, URZ, UPT, UP0 ;  /* 0x000000ff0500728c */ /* 0x000fd2000bf05300 */
[----:B------:R-:W-:Y:S05]  /*01a0*/  BRA.U UP0, `(.L_x_2) ;  /* 0x0000000100287547 */ /* 0x000fea000b800000 */
[----:B------:R-:W2:Y:S02]  /*01b0*/  LDCU.64 UR4, c[0x0][0x8a8] ;  /* 0x00011500ff0477ac */ /* 0x000ea40008000a00 */
[----:B--2---:R-:W-:-:S04]  /*01c0*/  UISETP.NE.U32.AND UP0, UPT, UR4, URZ, UPT ;  /* 0x000000ff0400728c */ /* 0x004fc8000bf05070 */
[----:B------:R-:W-:-:S09]  /*01d0*/  UISETP.NE.AND.EX UP0, UPT, UR5, URZ, UPT, UP0 ;  /* 0x000000ff0500728c */ /* 0x000fd2000bf05300 */
[----:B------:R-:W-:Y:S05]  /*01e0*/  BRA.U !UP0, `(.L_x_3) ;  /* 0x0000000108107547 */ /* 0x000fea000b800000 */
[----:B------:R-:W2:Y:S01]  /*01f0*/  LDC.64 R38, c[0x0][0x8a8] ;  /* 0x00022a00ff267b82 */ /* 0x000ea20000000a00 */
[----:B------:R-:W2:Y:S02]  /*0200*/  LDCU.64 UR4, c[0x0][0x358] ;  /* 0x00006b00ff0477ac */ /* 0x000ea40008000a00 */
[----:B--2---:R2:W5:Y:S01]  /*0210*/  LDG.E R38, desc[UR4][R38.64] ;  /* 0x0000000426267981 */ /* 0x004562000c1e1900 */
[----:B------:R-:W-:Y:S05]  /*0220*/  BRA `(.L_x_2) ;  /* 0x0000000000087947 */ /* 0x000fea0003800000 */
.L_x_3:
[----:B------:R-:W2:Y:S02]  /*0230*/  LDCU UR4, c[0x0][0x8a0] ;  /* 0x00011400ff0477ac */ /* 0x000ea40008000800 */
[----:B--2---:R-:W-:Y:S02]  /*0240*/  MOV R38, UR4 ;  /* 0x0000000400267c02 */ /* 0x004fe40008000f00 */
.L_x_2:
[----:B------:R-:W-:Y:S01]  /*0250*/  IMAD.U32 R0, RZ, RZ, UR17 ;  /* 0x00000011ff007e24 */ /* 0x000fe2000f8e00ff */
[----:B------:R-:W-:Y:S04]  /*0260*/  BSSY.RECONVERGENT B0, `(.L_x_4) ;  /* 0x000000c000007945 */ /* 0x000fe80003800200 */
[C---:B------:R-:W-:Y:S02]  /*0270*/  ISETP.NE.OR P1, PT, R0.reuse, 0x1, !P3 ;  /* 0x000000010000780c */ /* 0x040fe40005f25670 */
[----:B------:R-:W-:-:S11]  /*0280*/  ISETP.NE.OR P0, PT, R0, 0x3, !P3 ;  /* 0x000000030000780c */ /* 0x000fd60005f05670 */
[----:B------:R-:W-:Y:S05]  /*0290*/  @P1 BRA `(.L_x_5) ;  /* 0x0000000000201947 */ /* 0x000fea0003800000 */
[----:B------:R-:W3:Y:S02]  /*02a0*/  LDCU.64 UR4, c[0x0][0x348] ;  /* 0x00006900ff0477ac */ /* 0x000ee40008000a00 */
[----:B---3--:R-:W-:Y:S02]  /*02b0*/  UIADD3 UR6, UP1, UPT, UR4, 0x80, URZ ;  /* 0x0000008004067890 */ /* 0x008fe4000ff3e0ff */
[----:B------:R-:W-:Y:S02]  /*02c0*/  UIADD3 UR4, UP0, UPT, UR4, 0x180, URZ ;  /* 0x0000018004047890 */ /* 0x000fe4000ff1e0ff */
[----:B------:R-:W-:Y:S02]  /*02d0*/  UIADD3.X UR7, UPT, UPT, URZ, UR5, URZ, UP1, !UPT ;  /* 0x00000005ff077290 */ /* 0x000fe40008ffe4ff */
[----:B------:R-:W-:-:S07]  /*02e0*/  UIADD3.X UR5, UPT, UPT, URZ, UR5, URZ, UP0, !UPT ;  /* 0x00000005ff057290 */ /* 0x000fce00087fe4ff */
[----:B------:R3:W-:Y:S02]  /*02f0*/  UTMACCTL.PF [UR6] ;  /* 0x00000000060079b9 */ /* 0x0007e40008040000 */
[----:B------:R3:W-:Y:S02]  /*0300*/  UTMACCTL.PF [UR4] ;  /* 0x00000000040079b9 */ /* 0x0007e40008040000 */
[----:B---3--:R-:W-:Y:S01]  /*0310*/  NOP ;  /* 0x0000000000007918 */ /* 0x008fe20000000000 */
.L_x_5:
[----:B------:R-:W-:Y:S05]  /*0320*/  BSYNC.RECONVERGENT B0 ;  /* 0x0000000000007941 */ /* 0x000fea0003800200 */
.L_x_4:
[----:B------:R-:W-:Y:S04]  /*0330*/  BSSY.RECONVERGENT B0, `(.L_x_6) ;  /* 0x000000a000007945 */ /* 0x000fe80003800200 */
        /* <DEDUP_REMOVED lines=9> */
.L_x_7:
[----:B------:R-:W-:Y:S05]  /*03d0*/  BSYNC.RECONVERGENT B0 ;  /* 0x0000000000007941 */ /* 0x000fea0003800200 */
.L_x_6:
[----:B------:R-:W3:Y:S01]  /*03e0*/  LDCU.64 UR4, c[0x0][0x888] ;  /* 0x00011100ff0477ac */ /* 0x000ee20008000a00 */
[----:B------:R-:W-:Y:S02]  /*03f0*/  UISETP.EQ.U32.AND UP1, UPT, UR8, URZ, UPT ;  /* 0x000000ff0800728c */ /* 0x000fe4000bf22070 */
[----:B------:R-:W-:Y:S02]  /*0400*/  UPLOP3.LUT UP3, UPT, UPT, UPT, UPT, 0x80, 0x8 ;  /* 0x000000000008789c */ /* 0x000fe40003f6f070 */
[----:B---3--:R-:W-:-:S04]  /*0410*/  UISETP.NE.U32.AND UP0, UPT, UR4, URZ, UPT ;  /* 0x000000ff0400728c */ /* 0x008fc8000bf05070 */
[----:B------:R-:W-:-:S04]  /*0420*/  UISETP.NE.AND.EX UP0, UPT, UR5, URZ, UPT, UP0 ;  /* 0x000000ff0500728c */ /* 0x000fc8000bf05300 */
[----:B------:R-:W-:-:S04]  /*0430*/  UISETP.EQ.OR.EX UP2, UPT, UR9, URZ, !UP0, UP1 ;  /* 0x000000ff0900728c */ /* 0x000fc8000c742710 */
[----:B------:R-:W-:-:S06]  /*0440*/  UP2UR UR4, UPR, URZ, 0x4 ;  /* 0x00000004ff047883 */ /* 0x000fcc0008000000 */
[----:B------:R-:W-:Y:S01]  /*0450*/  MOV R85, UR4 ;  /* 0x0000000400557c02 */ /* 0x000fe20008000f00 */
[----:B------:R-:W-:Y:S06]  /*0460*/  BRA.U !UP2, `(.L_x_8) ;  /* 0x000000010a207547 */ /* 0x000fec000b800000 */
[----:B------:R-:W-:Y:S01]  /*0470*/  UISETP.NE.U32.AND UP1, UPT, UR8, URZ, UPT ;  /* 0x000000ff0800728c */ /* 0x000fe2000bf25070 */
[----:B-----5:R-:W-:Y:S01]  /*0480*/  FSETP.NEU.AND P0, PT, R41, RZ, PT ;  /* 0x000000ff2900720b */ /* 0x020fe20003f0d000 */
[----:B------:R-:W-:Y:S02]  /*0490*/  USEL UR4, URZ, 0xffffffff, UP0 ;  /* 0xffffffffff047887 */ /* 0x000fe40008000000 */
[----:B------:R-:W-:-:S10]  /*04a0*/  UISETP.NE.AND.EX UP1, UPT, UR9, URZ, UPT, UP1 ;  /* 0x000000ff0900728c */ /* 0x000fd4000bf25310 */
[----:B------:R-:W-:Y:S01]  /*04b0*/  VOTEU.ANY UP0, P0 ;  /* 0x0000000000ff7886 */ /* 0x000fe20000000100 */
[----:B------:R-:W-:-:S04]  /*04c0*/  @!UP1 USEL UR4, URZ, 0xffffffff, UP0 ;  /* 0xffffffffff049887 */ /* 0x000fc80008000000 */
[----:B------:R-:W-:-:S04]  /*04d0*/  ULOP3.LUT UR4, UR4, 0x1, URZ, 0xc0, !UPT ;  /* 0x0000000104047892 */ /* 0x000fc8000f8ec0ff */
[----:B------:R-:W-:-:S11]  /*04e0*/  UISETP.NE.U32.AND UP3, UPT, UR4, 0x1, UPT ;  /* 0x000000010400788c */ /* 0x000fd6000bf65070 */
.L_x_8:
[----:B-1----:R-:W1:Y:S01]  /*04f0*/  SHFL.IDX PT, R2, R82, RZ, 0x1f ;  /* 0x00001fff52027589 */ /* 0x002e6200000e0000 */
[----:B------:R-:W-:-:S04]  /*0500*/  UISETP.NE.AND UP0, UPT, UR17, 0x2, UPT ;  /* 0x000000021100788c */ /* 0x000fc8000bf05270 */
[----:B------:R-:W-:Y:S01]  /*0510*/  USEL UR48, URZ, 0x1, UP0 ;  /* 0x00000001ff307887 */ /* 0x000fe20008000000 */
[----:B-1----:R-:W-:-:S13]  /*0520*/  ISETP.NE.AND P0, PT, R2, RZ, PT ;  /* 0x000000ff0200720c */ /* 0x002fda0003f05270 */
[----:B------:R-:W-:Y:S05]  /*0530*/  @P0 BRA `(.L_x_9) ;  /* 0x0000000000580947 */ /* 0x000fea0003800000 */
[----:B------:R-:W1:Y:S01]  /*0540*/  S2UR UR4, SR_CgaCtaId ;  /* 0x00000000000479c3 */ /* 0x000e620000008800 */
[----:B------:R-:W-:Y:S01]  /*0550*/  UMOV UR5, 0x400 ;  /* 0x0000040000057882 */ /* 0x000fe20000000000 */
[----:B------:R-:W-:Y:S01]  /*0560*/  UMOV UR8, 0x1 ;  /* 0x0000000100087882 */ /* 0x000fe20000000000 */
[----:B------:R-:W-:Y:S01]  /*0570*/  UMOV UR6, 0x2 ;  /* 0x0000000200067882 */ /* 0x000fe20000000000 */
[----:B------:R-:W-:-:S04]  /*0580*/  UIADD3 UR8, UPT, UPT, -UR8, 0x100000, URZ ;  /* 0x0010000008087890 */ /* 0x000fc8000fffe1ff */
[----:B------:R-:W-:Y:S02]  /*0590*/  USHF.L.U32 UR9, UR8, 0xb, URZ ;  /* 0x0000000b08097899 */ /* 0x000fe400080006ff */
[----:B------:R-:W-:Y:S02]  /*05a0*/  USHF.L.U32 UR8, UR8, 0x1, URZ ;  /* 0x0000000108087899 */ /* 0x000fe400080006ff */
[----:B------:R-:W-:-:S04]  /*05b0*/  UIADD3 UR6, UPT, UPT, -UR6, 0x100000, URZ ;  /* 0x0010000006067890 */ /* 0x000fc8000fffe1ff */
[----:B------:R-:W-:Y:S02]  /*05c0*/  USHF.L.U32 UR7, UR6, 0xb, URZ ;  /* 0x0000000b06077899 */ /* 0x000fe400080006ff */
[----:B------:R-:W-:Y:S01]  /*05d0*/  USHF.L.U32 UR6, UR6, 0x1, URZ ;  /* 0x0000000106067899 */ /* 0x000fe200080006ff */
[----:B------:R-:W-:Y:S01]  /*05e0*/  ELECT P0, URZ, PT ;  /* 0x0000000000ff782f */ /* 0x000fe20003800000 */
[----:B-1----:R-:W-:Y:S01]  /*05f0*/  ULEA UR4, UR4, UR5, 0x18 ;  /* 0x0000000504047291 */ /* 0x002fe2000f8ec0ff */
[----:B------:R-:W1:Y:S11]  /*0600*/  FENCE.VIEW.ASYNC.S ;  /* 0x00000000000073c6 */ /* 0x000e760000000000 */
[----:B-1----:R1:W3:Y:S01]  /*0610*/  SYNCS.EXCH.64 URZ, [UR4], UR8 ;  /* 0x0000000804ff75b2 */ /* 0x0022e20008000100 */
[----:B------:R1:W4:Y:S01]  /*0620*/  SYNCS.EXCH.64 URZ, [UR4+0x20], UR6 ;  /* 0x0000200604ff75b2 */ /* 0x0003220008000100 */
[----:B------:R1:W1:Y:S01]  /*0630*/  SYNCS.EXCH.64 URZ, [UR4+0x8], UR8 ;  /* 0x0000080804ff75b2 */ /* 0x0002620008000100 */
[----:B------:R1:W1:Y:S01]  /*0640*/  SYNCS.EXCH.64 URZ, [UR4+0x28], UR6 ;  /* 0x0000280604ff75b2 */ /* 0x0002620008000100 */
[----:B------:R1:W1:Y:S01]  /*0650*/  SYNCS.EXCH.64 URZ, [UR4+0x10], UR8 ;  /* 0x0000100804ff75b2 */ /* 0x0002620008000100 */
[----:B------:R1:W1:Y:S01]  /*0660*/  SYNCS.EXCH.64 URZ, [UR4+0x30], UR6 ;  /* 0x0000300604ff75b2 */ /* 0x0002620008000100 */
[----:B------:R1:W1:Y:S01]  /*0670*/  SYNCS.EXCH.64 URZ, [UR4+0x18], UR8 ;  /* 0x0000180804ff75b2 */ /* 0x0002620008000100 */
[----:B------:R1:W1:Y:S01]  /*0680*/  SYNCS.EXCH.64 URZ, [UR4+0x38], UR6 ;  /* 0x0000380604ff75b2 */ /* 0x0002620008000100 */
[----:B------:R-:W-:Y:S01]  /*0690*/  NOP ;  /* 0x0000000000007918 */ /* 0x000fe20000000000 */
.L_x_9:
[----:B------:R-:W2:Y:S01]  /*06a0*/  SHFL.IDX PT, R2, R82, RZ, 0x1f ;  /* 0x00001fff52027589 */ /* 0x000ea200000e0000 */
[----:B------:R-:W-:Y:S01]  /*06b0*/  NOP ;  /* 0x0000000000007918 */ /* 0x000fe20000000000 */
[----:B--2---:R-:W-:-:S13]  /*06c0*/  ISETP.NE.AND P0, PT, R2, 0x1, PT ;  /* 0x000000010200780c */ /* 0x004fda0003f05270 */
[----:B------:R-:W-:Y:S05]  /*06d0*/  @P0 BRA `(.L_x_10) ;  /* 0x0000000000580947 */ /* 0x000fea0003800000 */
[----:B-1----:R-:W1:Y:S01]  /*06e0*/  S2UR UR4, SR_CgaCtaId ;  /* 0x00000000000479c3 */ /* 0x002e620000008800 */
        /* <DEDUP_REMOVED lines=12> */
[----:B-1----:R2:W1:Y:S01]  /*07b0*/  SYNCS.EXCH.64 URZ, [UR4+0x40], UR8 ;  /* 0x0000400804ff75b2 */ /* 0x0024620008000100 */
[----:B------:R2:W1:Y:S01]  /*07c0*/  SYNCS.EXCH.64 URZ, [UR4+0x60], UR6 ;  /* 0x0000600604ff75b2 */ /* 0x0004620008000100 */
[----:B------:R2:W1:Y:S01]  /*07d0*/  SYNCS.EXCH.64 URZ, [UR4+0x48], UR8 ;  /* 0x0000480804ff75b2 */ /* 0x0004620008000100 */
[----:B------:R2:W1:Y:S01]  /*07e0*/  SYNCS.EXCH.64 URZ, [UR4+0x68], UR6 ;  /* 0x0000680604ff75b2 */ /* 0x0004620008000100 */
[----:B------:R2:W1:Y:S01]  /*07f0*/  SYNCS.EXCH.64 URZ, [UR4+0x50], UR8 ;  /* 0x0000500804ff75b2 */ /* 0x0004620008000100 */
[----:B------:R2:W1:Y:S01]  /*0800*/  SYNCS.EXCH.64 URZ, [UR4+0x70], UR6 ;  /* 0x0000700604ff75b2 */ /* 0x0004620008000100 */
[----:B------:R2:W1:Y:S01]  /*0810*/  SYNCS.EXCH.64 URZ, [UR4+0x58], UR8 ;  /* 0x0000580804ff75b2 */ /* 0x0004620008000100 */
[----:B------:R2:W1:Y:S02]  /*0820*/  SYNCS.EXCH.64 URZ, [UR4+0x78], UR6 ;  /* 0x0000780604ff75b2 */ /* 0x0004640008000100 */
[----:B--2---:R-:W-:Y:S01]  /*0830*/  NOP ;  /* 0x0000000000007918 */ /* 0x004fe20000000000 */
.L_x_10:
[----:B------:R-:W2:Y:S01]  /*0840*/  SHFL.IDX PT, R2, R82, RZ, 0x1f ;  /* 0x00001fff52027589 */ /* 0x000ea200000e0000 */
[----:B------:R-:W-:Y:S01]  /*0850*/  NOP ;  /* 0x0000000000007918 */ /* 0x000fe20000000000 */
[----:B--2---:R-:W-:-:S13]  /*0860*/  ISETP.NE.AND P0, PT, R2, 0x3, PT ;  /* 0x000000030200780c */ /* 0x004fda0003f05270 */
[----:B------:R-:W-:Y:S05]  /*0870*/  @P0 BRA `(.L_x_11) ;  /* 0x0000000000300947 */ /* 0x000fea0003800000 */
[----:B-1----:R-:W1:Y:S01]  /*0880*/  S2UR UR6, SR_CgaCtaId ;  /* 0x00000000000679c3 */ /* 0x002e620000008800 */
[----:B------:R-:W-:Y:S01]  /*0890*/  UMOV UR4, 0x400 ;  /* 0x0000040000047882 */ /* 0x000fe20000000000 */
[----:B------:R-:W-:Y:S01]  /*08a0*/  UMOV UR5, 0x20 ;  /* 0x0000002000057882 */ /* 0x000fe20000000000 */
[----:B------:R-:W-:Y:S01]  /*08b0*/  ELECT P0, URZ, PT ;  /* 0x0000000000ff782f */ /* 0x000fe20003800000 */
[----:B-1----:R-:W-:Y:S02]  /*08c0*/  ULEA UR6, UR6, UR4, 0x18 ;  /* 0x0000000406067291 */ /* 0x002fe4000f8ec0ff */
[----:B------:R-:W-:-:S04]  /*08d0*/  UIADD3 UR4, UPT, UPT, -UR5, 0x100000, URZ ;  /* 0x0010000005047890 */ /* 0x000fc8000fffe1ff */
[----:B------:R-:W-:Y:S02]  /*08e0*/  USHF.L.U32 UR5, UR4, 0xb, URZ ;  /* 0x0000000b04057899 */ /* 0x000fe400080006ff */
[----:B------:R-:W-:Y:S01]  /*08f0*/  USHF.L.U32 UR4, UR4, 0x1, URZ ;  /* 0x0000000104047899 */ /* 0x000fe200080006ff */
[----:B------:R-:W1:Y:S11]  /*0900*/  FENCE.VIEW.ASYNC.S ;  /* 0x00000000000073c6 */ /* 0x000e760000000000 */
[----:B-1----:R2:W1:Y:S01]  /*0910*/  SYNCS.EXCH.64 URZ, [UR6+0x80], UR4 ;  /* 0x0000800406ff75b2 */ /* 0x0024620008000100 */
[----:B------:R2:W1:Y:S02]  /*0920*/  SYNCS.EXCH.64 URZ, [UR6+0x88], UR4 ;  /* 0x0000880406ff75b2 */ /* 0x0004640008000100 */
[----:B--2---:R-:W-:Y:S01]  /*0930*/  NOP ;  /* 0x0000000000007918 */ /* 0x004fe20000000000 */
.L_x_11:
[----:B------:R-:W2:Y:S01]  /*0940*/  SHFL.IDX PT, R2, R82, RZ, 0x1f ;  /* 0x00001fff52027589 */ /* 0x000ea200000e0000 */
[----:B------:R-:W-:Y:S01]  /*0950*/  NOP ;  /* 0x0000000000007918 */ /* 0x000fe20000000000 */
[----:B--2---:R-:W-:-:S13]  /*0960*/  ISETP.NE.AND P0, PT, R2, 0x4, PT ;  /* 0x000000040200780c */ /* 0x004fda0003f05270 */
[----:B------:R-:W-:Y:S05]  /*0970*/  @P0 BRA `(.L_x_12) ;  /* 0x00000000004c0947 */ /* 0x000fea0003800000 */
[----:B-1----:R-:W1:Y:S01]  /*0980*/  S2UR UR6, SR_CgaCtaId ;  /* 0x00000000000679c3 */ /* 0x002e620000008800 */
[----:B------:R-:W-:Y:S01]  /*0990*/  UMOV UR4, 0x1e0 ;  /* 0x000001e000047882 */ /* 0x000fe20000000000 */
[----:B------:R-:W-:Y:S01]  /*09a0*/  UMOV UR5, 0x400 ;  /* 0x0000040000057882 */ /* 0x000fe20000000000 */
[----:B------:R-:W-:Y:S01]  /*09b0*/  USEL UR4, UR4, 0x1a0, UP3 ;  /* 0x000001a004047887 */ /* 0x000fe20009800000 */
[----:B------:R-:W-:Y:S01]  /*09c0*/  UMOV UR8, 0x1 ;  /* 0x0000000100087882 */ /* 0x000fe20000000000 */
[----:B------:R-:W-:Y:S01]  /*09d0*/  ELECT P0, URZ, PT ;  /* 0x0000000000ff782f */ /* 0x000fe20003800000 */
[----:B------:R-:W-:-:S04]  /*09e0*/  UIADD3 UR8, UPT, UPT, -UR8, 0x100000, URZ ;  /* 0x0010000008087890 */ /* 0x000fc8000fffe1ff */
[----:B------:R-:W-:Y:S02]  /*09f0*/  USHF.L.U32 UR9, UR8, 0xb, URZ ;  /* 0x0000000b08097899 */ /* 0x000fe400080006ff */
[----:B------:R-:W-:Y:S02]  /*0a00*/  USHF.L.U32 UR8, UR8, 0x1, URZ ;  /* 0x0000000108087899 */ /* 0x000fe400080006ff */
[----:B-1----:R-:W-:Y:S02]  /*0a10*/  ULEA UR6, UR6, UR5, 0x18 ;  /* 0x0000000506067291 */ /* 0x002fe4000f8ec0ff */
[----:B------:R-:W-:-:S04]  /*0a20*/  UIADD3 UR4, UPT, UPT, -UR4, 0x100000, URZ ;  /* 0x0010000004047890 */ /* 0x000fc8000fffe1ff */
[----:B------:R-:W-:Y:S02]  /*0a30*/  USHF.L.U32 UR5, UR4, 0xb, URZ ;  /* 0x0000000b04057899 */ /* 0x000fe400080006ff */
[----:B------:R-:W-:Y:S01]  /*0a40*/  USHF.L.U32 UR4, UR4, 0x1, URZ ;  /* 0x0000000104047899 */ /* 0x000fe200080006ff */
[----:B------:R-:W1:Y:S03]  /*0a50*/  FENCE.VIEW.ASYNC.S ;  /* 0x00000000000073c6 */ /* 0x000e660000000000 */
[----:B-1----:R2:W1:Y:S08]  /*0a60*/  SYNCS.EXCH.64 URZ, [UR6+0x90], UR8 ;  /* 0x0000900806ff75b2 */ /* 0x0024700008000100 */
[----:B------:R2:W1:Y:S01]  /*0a70*/  SYNCS.EXCH.64 URZ, [UR6+0xa0], UR4 ;  /* 0x0000a00406ff75b2 */ /* 0x0004620008000100 */
[----:B------:R2:W1:Y:S01]  /*0a80*/  SYNCS.EXCH.64 URZ, [UR6+0x98], UR8 ;  /* 0x0000980806ff75b2 */ /* 0x0004620008000100 */
[----:B------:R2:W1:Y:S02]  /*0a90*/  SYNCS.EXCH.64 URZ, [UR6+0xa8], UR4 ;  /* 0x0000a80406ff75b2 */ /* 0x0004640008000100 */
[----:B--2---:R-:W-:Y:S01]  /*0aa0*/  NOP ;  /* 0x0000000000007918 */ /* 0x004fe20000000000 */
.L_x_12:
        /* <DEDUP_REMOVED lines=26> */
.L_x_13:
[----:B------:R-:W2:Y:S01]  /*0c50*/  SHFL.IDX PT, R2, R82, RZ, 0x1f ;  /* 0x00001fff52027589 */ /* 0x000ea200000e0000 */
[----:B------:R-:W-:Y:S01]  /*0c60*/  NOP ;  /* 0x0000000000007918 */ /* 0x000fe20000000000 */
[----:B--2---:R-:W-:-:S13]  /*0c70*/  ISETP.NE.AND P0, PT, R2, 0x3, PT ;  /* 0x000000030200780c */ /* 0x004fda0003f05270 */
[----:B------:R-:W-:Y:S05]  /*0c80*/  @P0 BRA `(.L_x_14) ;  /* 0x0000000000380947 */ /* 0x000fea0003800000 */
[----:B------:R-:W2:Y:S01]  /*0c90*/  S2UR UR5, SR_CgaCtaId ;  /* 0x00000000000579c3 */ /* 0x000ea20000008800 */
[----:B-1----:R-:W-:Y:S01]  /*0ca0*/  UMOV UR4, 0x400 ;  /* 0x0000040000047882 */ /* 0x002fe20000000000 */
[----:B------:R-:W-:Y:S01]  /*0cb0*/  UMOV UR6, 0x20 ;  /* 0x0000002000067882 */ /* 0x000fe20000000000 */
[----:B------:R-:W-:Y:S01]  /*0cc0*/  ELECT P0, URZ, PT ;  /* 0x0000000000ff782f */ /* 0x000fe20003800000 */
[----:B------:R-:W-:-:S04]  /*0cd0*/  UIADD3 UR6, UPT, UPT, -UR6, 0x100000, URZ ;  /* 0x0010000006067890 */ /* 0x000fc8000fffe1ff */
[----:B------:R-:W-:Y:S02]  /*0ce0*/  USHF.L.U32 UR7, UR6, 0xb, URZ ;  /* 0x0000000b06077899 */ /* 0x000fe400080006ff */
[----:B------:R-:W-:Y:S02]  /*0cf0*/  USHF.L.U32 UR6, UR6, 0x1, URZ ;  /* 0x0000000106067899 */ /* 0x000fe400080006ff */
[----:B--2---:R-:W-:Y:S01]  /*0d00*/  ULEA UR4, UR5, UR4, 0x18 ;  /* 0x0000000405047291 */ /* 0x004fe2000f8ec0ff */
[----:B------:R-:W1:Y:S11]  /*0d10*/  FENCE.VIEW.ASYNC.S ;  /* 0x00000000000073c6 */ /* 0x000e760000000000 */
[----:B-1----:R2:W1:Y:S01]  /*0d20*/  SYNCS.EXCH.64 URZ, [UR4+0xf0], UR6 ;  /* 0x0000f00604ff75b2 */ /* 0x0024620008000100 */
[----:B------:R2:W1:Y:S01]  /*0d30*/  SYNCS.EXCH.64 URZ, [UR4+0x100], UR6 ;  /* 0x0001000604ff75b2 */ /* 0x0004620008000100 */
[----:B------:R2:W1:Y:S01]  /*0d40*/  SYNCS.EXCH.64 URZ, [UR4+0xf8], UR6 ;  /* 0x0000f80604ff75b2 */ /* 0x0004620008000100 */
[----:B------:R2:W1:Y:S02]  /*0d50*/  SYNCS.EXCH.64 URZ, [UR4+0x108], UR6 ;  /* 0x0001080604ff75b2 */ /* 0x0004640008000100 */
[----:B--2---:R-:W-:Y:S01]  /*0d60*/  NOP ;  /* 0x0000000000007918 */ /* 0x004fe20000000000 */
.L_x_14:
[----:B-1----:R-:W1:Y:S01]  /*0d70*/  LDCU UR4, c[0x0][0x36c] ;  /* 0x00006d80ff0477ac */ /* 0x002e620008000800 */
[----:B------:R-:W-:Y:S01]  /*0d80*/  ISETP.NE.OR P3, PT, R0, 0x2, !P3 ;  /* 0x000000020000780c */ /* 0x000fe20005f65670 */
[----:B------:R-:W-:Y:S01]  /*0d90*/  NOP ;  /* 0x0000000000007918 */ /* 0x000fe20000000000 */
[----:B------:R-:W-:Y:S01]  /*0da0*/  LOP3.LUT R0, R94, 0x1f, RZ, 0xc0, !PT ;  /* 0x0000001f5e007812 */ /* 0x000fe200078ec0ff */
[----:B------:R-:W-:Y:S02]  /*0db0*/  UISETP.NE.AND UP4, UPT, UR17, URZ, UPT ;  /* 0x000000ff1100728c */ /* 0x000fe4000bf85270 */
[----:B-1----:R-:W-:-:S09]  /*0dc0*/  UISETP.EQ.U32.AND UP5, UPT, UR4, 0x1, UPT ;  /* 0x000000010400788c */ /* 0x002fd2000bfa2070 */
[----:B------:R-:W-:Y:S05]  /*0dd0*/  BRA.U !UP5, `(.L_x_15) ;  /* 0x000000010d087547 */ /* 0x000fea000b800000 */
[----:B---34-:R-:W-:Y:S01]  /*0de0*/  UCGABAR_ARV ;  /* 0x00000000000079c7 */ /* 0x018fe20008000000 */
[----:B------:R-:W-:Y:S05]  /*0df0*/  BRA `(.L_x_16) ;  /* 0x0000000000047947 */ /* 0x000fea0003800000 */
.L_x_15:
[----:B---34-:R-:W-:Y:S01]  /*0e00*/  NOP ;  /* 0x0000000000007918 */ /* 0x018fe20000000000 */
.L_x_16:
[----:B------:R-:W1:Y:S01]  /*0e10*/  S2UR UR7, SR_CTAID.X ;  /* 0x00000000000779c3 */ /* 0x000e620000002500 */
[----:B------:R-:W-:-:S05]  /*0e20*/  CS2R.32 R84, SR_CgaSize ;  /* 0x0000000000547805 */ /* 0x000fca0000008a00 */
[----:B------:R-:W-:-:S05]  /*0e30*/  IMAD R84, R84, -0xa0, RZ ;  /* 0xffffff6054547824 */ /* 0x000fca00078e02ff */
[----:B------:R-:W-:-:S14]  /*0e40*/  R2UR UR5, R84 ;  /* 0x00000000540572ca */ /* 0x000fdc00000e0000 */
[----:B------:R-:W2:Y:S01]  /*0e50*/  LDCU UR5, c[0x0][UR5+0x2b0] ;  /* 0x00005600050577ac */ /* 0x000ea20008000800 */
[----:B------:R-:W-:-:S05]  /*0e60*/  CS2R.32 R84, SR_CgaSize ;  /* 0x0000000000547805 */ /* 0x000fca0000008a00 */
[----:B------:R-:W-:-:S05]  /*0e70*/  IMAD R84, R84, -0xa0, RZ ;  /* 0xffffff6054547824 */ /* 0x000fca00078e02ff */
[----:B------:R-:W-:-:S14]  /*0e80*/  R2UR UR4, R84 ;  /* 0x00000000540472ca */ /* 0x000fdc00000e0000 */
[----:B------:R-:W3:Y:S01]  /*0e90*/  LDCU UR4, c[0x0][UR4+0x2b4] ;  /* 0x00005680040477ac */ /* 0x000ee20008000800 */
[----:B------:R-:W4:Y:S01]  /*0ea0*/  S2UR UR8, SR_CTAID.Y ;  /* 0x00000000000879c3 */ /* 0x000f220000002600 */
[----:B------:R-:W-:-:S05]  /*0eb0*/  CS2R.32 R84, SR_CgaSize ;  /* 0x0000000000547805 */ /* 0x000fca0000008a00 */
[----:B------:R-:W-:-:S05]  /*0ec0*/  IMAD R84, R84, -0xa0, RZ ;  /* 0xffffff6054547824 */ /* 0x000fca00078e02ff */
[----:B------:R-:W-:-:S14]  /*0ed0*/  R2UR UR9, R84 ;  /* 0x00000000540972ca */ /* 0x000fdc00000e0000 */
[----:B------:R-:W3:Y:S01]  /*0ee0*/  LDCU UR9, c[0x0][UR9+0x2a0] ;  /* 0x00005400090977ac */ /* 0x000ee20008000800 */
[----:B------:R-:W-:-:S05]  /*0ef0*/  CS2R.32 R84, SR_CgaSize ;  /* 0x0000000000547805 */ /* 0x000fca0000008a00 */
[----:B------:R-:W-:-:S05]  /*0f00*/  IMAD R84, R84, -0xa0, RZ ;  /* 0xffffff6054547824 */ /* 0x000fca00078e02ff */
[----:B------:R-:W-:-:S14]  /*0f10*/  R2UR UR10, R84 ;  /* 0x00000000540a72ca */ /* 0x000fdc00000e0000 */
[----:B------:R-:W3:Y:S01]  /*0f20*/  LDCU UR10, c[0x0][UR10+0x2a4] ;  /* 0x000054800a0a77ac */ /* 0x000ee20008000800 */
[----:B------:R-:W3:Y:S01]  /*0f30*/  S2UR UR11, SR_CgaCtaId ;  /* 0x00000000000b79c3 */ /* 0x000ee20000008800 */
[----:B------:R-:W3:Y:S01]  /*0f40*/  LDCU UR21, c[0x0][0xb24] ;  /* 0x00016480ff1577ac */ /* 0x000ee20008000800 */
[----:B------:R-:W3:Y:S01]  /*0f50*/  LDCU UR42, c[0x0][0xb24] ;  /* 0x00016480ff2a77ac */ /* 0x000ee20008000800 */
[----:B-1----:R-:W-:-:S05]  /*0f60*/  I2FP.F32.U32 R3, UR7 ;  /* 0x0000000700037c45 */ /* 0x002fca0008201000 */
[----:B------:R-:W1:Y:S01]  /*0f70*/  S2UR UR36, SR_CTAID.Z ;  /* 0x00000000002479c3 */ /* 0x000e620000002700 */
[----:B------:R-:W1:Y:S01]  /*0f80*/  LDCU UR27, c[0x0][0xb30] ;  /* 0x00016600ff1b77ac */ /* 0x000e620008000800 */
[----:B--2---:R-:W-:Y:S01]  /*0f90*/  FMUL R3, R3, UR5 ;  /* 0x0000000503037c20 */ /* 0x004fe20008400000 */
[----:B------:R-:W-:Y:S01]  /*0fa0*/  UMOV UR16, UR7 ;  /* 0x0000000700107c82 */ /* 0x000fe20008000000 */
[----:B----4-:R-:W-:Y:S01]  /*0fb0*/  I2FP.F32.U32 R2, UR8 ;  /* 0x0000000800027c45 */ /* 0x010fe20008201000 */
[----:B------:R-:W-:-:S03]  /*0fc0*/  UMOV UR20, UR8 ;  /* 0x0000000800147c82 */ /* 0x000fc60008000000 */
[----:B------:R-:W2:Y:S01]  /*0fd0*/  F2I.U32.TRUNC.NTZ R3, R3 ;  /* 0x0000000300037305 */ /* 0x000ea2000020f000 */
[----:B---3--:R-:W-:Y:S01]  /*0fe0*/  UISETP.GE.AND UP2, UPT, UR21, 0x1, UPT ;  /* 0x000000011500788c */ /* 0x008fe2000bf46270 */
[----:B------:R-:W-:Y:S01]  /*0ff0*/  FMUL R2, R2, UR4 ;  /* 0x0000000402027c20 */ /* 0x000fe20008400000 */
[----:B------:R-:W-:-:S05]  /*1000*/  USHF.L.U32 UR28, UR11, 0xa, URZ ;  /* 0x0000000a0b1c7899 */ /* 0x000fca00080006ff */
[----:B------:R-:W3:Y:S01]  /*1010*/  F2I.U32.TRUNC.NTZ R2, R2 ;  /* 0x0000000200027305 */ /* 0x000ee2000020f000 */
[----:B--2---:R-:W-:Y:S02]  /*1020*/  R2UR UR4, R3 ;  /* 0x00000000030472ca */ /* 0x004fe400000e0000 */
[----:B---3--:R-:W-:Y:S02]  /*1030*/  R2UR UR6, R2 ;  /* 0x00000000020672ca */ /* 0x008fe400000e0000 */
[----:B------:R-:W-:-:S09]  /*1040*/  PRMT R2, RZ, 0x7610, R2 ;  /* 0x00007610ff027816 */ /* 0x000fd20000000002 */
[----:B------:R-:W-:-:S04]  /*1050*/  UIADD3 UR5, UPT, UPT, -UR4, URZ, URZ ;  /* 0x000000ff04057290 */ /* 0x000fc8000fffe1ff */
[----:B------:R-:W-:Y:S02]  /*1060*/  UIMAD UR5, UR9, UR5, UR7 ;  /* 0x00000005090572a4 */ /* 0x000fe4000f8e0207 */
[----:B------:R-:W-:-:S04]  /*1070*/  UIADD3 UR4, UPT, UPT, -UR6, URZ, URZ ;  /* 0x000000ff06047290 */ /* 0x000fc8000fffe1ff */
[----:B------:R-:W-:Y:S01]  /*1080*/  IMAD.U32 R84, RZ, RZ, UR5 ;  /* 0x00000005ff547e24 */ /* 0x000fe2000f8e00ff */
[----:B------:R-:W-:-:S06]  /*1090*/  UIMAD UR4, UR10, UR4, UR8 ;  /* 0x000000040a0472a4 */ /* 0x000fcc000f8e0208 */
[----:B------:R-:W-:Y:S01]  /*10a0*/  IMAD.U32 R83, RZ, RZ, UR4 ;  /* 0x00000004ff537e24 */ /* 0x000fe2000f8e00ff */
[----:B-1----:R-:W-:Y:S06]  /*10b0*/  BRA.U UP4, `(.L_x_17) ;  /* 0x00000001042c7547 */ /* 0x002fec000b800000 */
[----:B------:R-:W-:Y:S02]  /*10c0*/  R2UR UR5, R83 ;  /* 0x00000000530572ca */ /* 0x000fe400000e0000 */
[----:B------:R-:W-:-:S11]  /*10d0*/  R2UR UR4, R84 ;  /* 0x00000000540472ca */ /* 0x000fd600000e0000 */
[----:B------:R-:W-:Y:S02]  /*10e0*/  UISETP.NE.AND UP0, UPT, UR5, URZ, UPT ;  /* 0x000000ff0500728c */ /* 0x000fe4000bf05270 */
[----:B------:R-:W-:Y:S02]  /*10f0*/  UISETP.NE.AND UP1, UPT, UR5, 0x1, UPT ;  /* 0x000000010500788c */ /* 0x000fe4000bf25270 */
[----:B------:R-:W-:-:S04]  /*1100*/  UISETP.EQ.OR UP0, UPT, UR4, URZ, !UP0 ;  /* 0x000000ff0400728c */ /* 0x000fc8000c702670 */
[----:B------:R-:W-:Y:S02]  /*1110*/  USEL UR5, URZ, 0x1, !UP0 ;  /* 0x00000001ff057887 */ /* 0x000fe4000c000000 */
[----:B------:R-:W-:Y:S02]  /*1120*/  UISETP.NE.AND UP0, UPT, UR4, URZ, UPT ;  /* 0x000000ff0400728c */ /* 0x000fe4000bf05270 */
[----:B------:R-:W-:-:S04]  /*1130*/  USEL UR4, URZ, 0x2, UP1 ;  /* 0x00000002ff047887 */ /* 0x000fc80008800000 */
[----:B------:R-:W-:-:S04]  /*1140*/  USEL UR4, UR4, 0x2, UP0 ;  /* 0x0000000204047887 */ /* 0x000fc80008000000 */
[----:B------:R-:W-:-:S06]  /*1150*/  UIADD3 UR4, UPT, UPT, UR5, UR4, URZ ;  /* 0x0000000405047290 */ /* 0x000fcc000fffe0ff */
[----:B------:R-:W-:Y:S02]  /*1160*/  IMAD.U32 R2, RZ, RZ, UR4 ;  /* 0x00000004ff027e24 */ /* 0x000fe4000f8e00ff */
.L_x_17:
[----:B------:R-:W-:Y:S05]  /*1170*/  BRA.U !UP2, `(.L_x_18) ;  /* 0x000000010ad47547 */ /* 0x000fea000b800000 */
[----:B------:R-:W1:Y:S01]  /*1180*/  LDCU.128 UR12, c[0x0][0xb10] ;  /* 0x00016200ff0c77ac */ /* 0x000e620008000c00 */
[----:B------:R-:W2:Y:S01]  /*1190*/  LDCU UR6, c[0x0][0x370] ;  /* 0x00006e00ff0677ac */ /* 0x000ea20008000800 */
[----:B------:R-:W3:Y:S01]  /*11a0*/  LDCU UR5, c[0x0][0x374] ;  /* 0x00006e80ff0577ac */ /* 0x000ee20008000800 */
[----:B------:R-:W4:Y:S01]  /*11b0*/  LDCU UR26, c[0x0][0xb0c] ;  /* 0x00016180ff1a77ac */ /* 0x000f220008000800 */
[----:B------:R-:W4:Y:S01]  /*11c0*/  LDCU UR4, c[0x0][0xb20] ;  /* 0x00016400ff0477ac */ /* 0x000f220008000800 */
[----:B------:R-:W4:Y:S01]  /*11d0*/  LDCU.64 UR8, c[0x0][0xb28] ;  /* 0x00016500ff0877ac */ /* 0x000f220008000a00 */
[----:B-1----:R-:W-:Y:S02]  /*11e0*/  UISETP.NE.AND UP0, UPT, UR14, 0x1, UPT ;  /* 0x000000010e00788c */ /* 0x002fe4000bf05270 */
[----:B---3--:R-:W-:Y:S02]  /*11f0*/  UIMAD.WIDE.U32 UR10, UR5, UR15, URZ ;  /* 0x0000000f050a72a5 */ /* 0x008fe4000f8e00ff */
[----:B--2---:R-:W-:-:S02]  /*1200*/  UIMAD.WIDE.U32 UR22, UR6, UR12, URZ ;  /* 0x0000000c061672a5 */ /* 0x004fc4000f8e00ff */
[----:B----4-:R-:W-:Y:S02]  /*1210*/  UISETP.NE.AND UP1, UPT, UR26, 0x1, UPT ;  /* 0x000000011a00788c */ /* 0x010fe4000bf25270 */
[----:B------:R-:W-:Y:S01]  /*1220*/  UISETP.NE.AND UP2, UPT, UR21, 0x1, UPT ;  /* 0x000000011500788c */ /* 0x000fe2000bf45270 */
[----:B------:R-:W-:Y:S02]  /*1230*/  UMOV UR10, UR11 ;  /* 0x0000000b000a7c82 */ /* 0x000fe40008000000 */
[----:B------:R-:W-:Y:S01]  /*1240*/  UMOV UR22, UR23 ;  /* 0x0000001700167c82 */ /* 0x000fe20008000000 */
[----:B------:R-:W-:Y:S02]  /*1250*/  @UP0 USHF.R.U32.HI UR5, URZ, UR4, UR10 ;  /* 0x00000004ff050299 */ /* 0x000fe4000801160a */
[----:B------:R-:W-:Y:S02]  /*1260*/  UIMAD.WIDE.U32 UR24, UR20, UR15, URZ ;  /* 0x0000000f141872a5 */ /* 0x000fe4000f8e00ff */
[----:B------:R-:W-:-:S02]  /*1270*/  UIMAD.WIDE.U32 UR10, UR5, UR8, URZ ;  /* 0x00000008050a72a5 */ /* 0x000fc4000f8e00ff */
[----:B------:R-:W-:Y:S02]  /*1280*/  @UP1 USHF.R.U32.HI UR6, URZ, UR13, UR22 ;  /* 0x0000000dff061299 */ /* 0x000fe40008011616 */
[----:B------:R-:W-:Y:S02]  /*1290*/  UIMAD.WIDE.U32 UR18, UR16, UR12, URZ ;  /* 0x0000000c101272a5 */ /* 0x000fe4000f8e00ff */
[----:B------:R-:W-:Y:S01]  /*12a0*/  UIMAD.WIDE.U32 UR22, UR6, UR8, URZ ;  /* 0x00000008061672a5 */ /* 0x000fe2000f8e00ff */
[----:B------:R-:W-:Y:S01]  /*12b0*/  UMOV UR24, UR25 ;  /* 0x0000001900187c82 */ /* 0x000fe20008000000 */
[----:B------:R-:W-:Y:S01]  /*12c0*/  UMOV UR10, UR11 ;  /* 0x0000000b000a7c82 */ /* 0x000fe20008000000 */
[----:B------:R-:W-:Y:S02]  /*12d0*/  USHF.R.U32.HI UR24, URZ, UR4, UR24 ;  /* 0x00000004ff187299 */ /* 0x000fe40008011618 */
[----:B------:R-:W-:Y:S02]  /*12e0*/  @UP2 USHF.R.U32.HI UR5, URZ, UR9, UR10 ;  /* 0x00000009ff052299 */ /* 0x000fe4000801160a */
[----:B------:R-:W-:Y:S01]  /*12f0*/  UMOV UR7, UR23 ;  /* 0x0000001700077c82 */ /* 0x000fe20008000000 */
[----:B------:R-:W-:Y:S01]  /*1300*/  UMOV UR18, UR19 ;  /* 0x0000001300127c82 */ /* 0x000fe20008000000 */
[----:B------:R-:W-:-:S02]  /*1310*/  @UP2 USHF.R.U32.HI UR6, URZ, UR9, UR7 ;  /* 0x00000009ff062299 */ /* 0x000fc40008011607 */
[----:B------:R-:W-:Y:S02]  /*1320*/  USHF.R.U32.HI UR18, URZ, UR13, UR18 ;  /* 0x0000000dff127299 */ /* 0x000fe40008011612 */
[----:B------:R-:W-:Y:S02]  /*1330*/  USEL UR4, UR20, UR24, !UP0 ;  /* 0x0000001814047287 */ /* 0x000fe4000c000000 */
[----:B------:R-:W-:Y:S02]  /*1340*/  UIMAD UR7, UR5, UR21, URZ ;  /* 0x00000015050772a4 */ /* 0x000fe4000f8e02ff */
[----:B------:R-:W-:Y:S02]  /*1350*/  USEL UR5, UR16, UR18, !UP1 ;  /* 0x0000001210057287 */ /* 0x000fe4000c800000 */
[----:B------:R-:W-:Y:S02]  /*1360*/  UIMAD UR12, UR6, UR21, URZ ;  /* 0x00000015060c72a4 */ /* 0x000fe4000f8e02ff */
[----:B------:R-:W-:-:S02]  /*1370*/  UISETP.GE.AND UP0, UPT, UR4, UR7, UPT ;  /* 0x000000070400728c */ /* 0x000fc4000bf06270 */
[----:B------:R-:W-:Y:S02]  /*1380*/  UIMAD.WIDE.U32 UR10, UR4, UR8, URZ ;  /* 0x00000008040a72a5 */ /* 0x000fe4000f8e00ff */
[----:B------:R-:W-:Y:S02]  /*1390*/  UISETP.GE.OR UP0, UPT, UR5, UR12, UP0 ;  /* 0x0000000c0500728c */ /* 0x000fe40008706670 */
[----:B------:R-:W-:Y:S02]  /*13a0*/  UIMAD.WIDE.U32 UR12, UR5, UR8, URZ ;  /* 0x00000008050c72a5 */ /* 0x000fe4000f8e00ff */
[----:B------:R-:W-:Y:S01]  /*13b0*/  UIADD3 UR10, UPT, UPT, -UR4, URZ, URZ ;  /* 0x000000ff040a7290 */ /* 0x000fe2000fffe1ff */
[----:B------:R-:W-:Y:S01]  /*13c0*/  UMOV UR8, UR11 ;  /* 0x0000000b00087c82 */ /* 0x000fe20008000000 */
[----:B------:R-:W-:Y:S02]  /*13d0*/  UIADD3 UR11, UPT, UPT, -UR5, URZ, URZ ;  /* 0x000000ff050b7290 */ /* 0x000fe4000fffe1ff */
[----:B------:R-:W-:-:S03]  /*13e0*/  USHF.R.U32.HI UR8, URZ, UR9, UR8 ;  /* 0x00000009ff087299 */ /* 0x000fc60008011608 */
[----:B------:R-:W-:Y:S01]  /*13f0*/  @!UP0 UMOV UR7, UR13 ;  /* 0x0000000d00078c82 */ /* 0x000fe20008000000 */
[----:B------:R-:W-:Y:S02]  /*1400*/  UIMAD UR20, UR14, UR10, UR20 ;  /* 0x0000000a0e1472a4 */ /* 0x000fe4000f8e0214 */
[----:B------:R-:W-:Y:S02]  /*1410*/  USEL UR8, UR4, UR8, !UP2 ;  /* 0x0000000804087287 */ /* 0x000fe4000d000000 */
[----:B------:R-:W-:Y:S02]  /*1420*/  @!UP0 USHF.R.U32.HI UR7, URZ, UR9, UR7 ;  /* 0x00000009ff078299 */ /* 0x000fe40008011607 */
[----:B------:R-:W-:Y:S02]  /*1430*/  UIADD3 UR9, UPT, UPT, -UR8, URZ, URZ ;  /* 0x000000ff08097290 */ /* 0x000fe4000fffe1ff */
[----:B------:R-:W-:Y:S02]  /*1440*/  @!UP0 USEL UR7, UR5, UR7, !UP2 ;  /* 0x0000000705078287 */ /* 0x000fe4000d000000 */
[----:B------:R-:W-:-:S02]  /*1450*/  UIMAD UR9, UR21, UR9, UR4 ;  /* 0x00000009150972a4 */ /* 0x000fc4000f8e0204 */
[----:B------:R-:W-:Y:S02]  /*1460*/  @!UP0 UIADD3 UR8, UPT, UPT, UR8, -UR7, URZ ;  /* 0x8000000708088290 */ /* 0x000fe4000fffe0ff */
[----:B------:R-:W-:Y:S02]  /*1470*/  @!UP0 UIMAD UR6, UR9, UR6, UR7 ;  /* 0x00000006090682a4 */ /* 0x000fe4000f8e0207 */
[----:B------:R-:W-:Y:S02]  /*1480*/  @!UP0 UIMAD UR4, UR8, UR21, UR5 ;  /* 0x00000015080482a4 */ /* 0x000fe4000f8e0205 */
[----:B------:R-:W-:Y:S02]  /*1490*/  UIMAD UR16, UR26, UR11, UR16 ;  /* 0x0000000b1a1072a4 */ /* 0x000fe4000f8e0210 */
[----:B------:R-:W-:Y:S01]  /*14a0*/  UIMAD UR20, UR4, UR14, UR20 ;  /* 0x0000000e041472a4 */ /* 0x000fe2000f8e0214 */
[----:B------:R-:W-:Y:S02]  /*14b0*/  @!UP0 UMOV UR5, UR6 ;  /* 0x0000000600058c82 */ /* 0x000fe40008000000 */
[----:B------:R-:W-:-:S12]  /*14c0*/  UIMAD UR16, UR5, UR26, UR16 ;  /* 0x0000001a051072a4 */ /* 0x000fd8000f8e0210 */
.L_x_18:
[----:B------:R-:W-:Y:S02]  /*14d0*/  UISETP.NE.AND UP1, UPT, UR27, 0x1, UPT ;  /* 0x000000011b00788c */ /* 0x000fe4000bf25270 */
[----:B------:R-:W-:Y:S02]  /*14e0*/  UISETP.NE.AND UP0, UPT, UR17, 0x2, UPT ;  /* 0x000000021100788c */ /* 0x000fe4000bf05270 */
[----:B------:R-:W-:-:S05]  /*14f0*/  ULOP3.LUT UR28, UR28, 0x400, URZ, 0xc0, !UPT ;  /* 0x000004001c1c7892 */ /* 0x000fca000f8ec0ff */
[----:B------:R-:W-:Y:S07]  /*1500*/  BRA.U UP1, `(.L_x_19) ;  /* 0x0000000101447547 */ /* 0x000fee000b800000 */
[----:B------:R-:W1:Y:S01]  /*1510*/  LDCU.128 UR8, c[0x0][0xb10] ;  /* 0x00016200ff0877ac */ /* 0x000e620008000c00 */
[----:B------:R-:W2:Y:S01]  /*1520*/  LDCU UR12, c[0x0][0xb0c] ;  /* 0x00016180ff0c77ac */ /* 0x000ea20008000800 */
[----:B------:R-:W3:Y:S01]  /*1530*/  LDCU UR13, c[0x0][0xb20] ;  /* 0x00016400ff0d77ac */ /* 0x000ee20008000800 */
[----:B-1----:R-:W-:Y:S02]  /*1540*/  UIMAD.WIDE.U32 UR6, UR16, UR8, URZ ;  /* 0x00000008100672a5 */ /* 0x002fe4000f8e00ff */
[----:B------:R-:W-:Y:S02]  /*1550*/  UIMAD.WIDE.U32 UR4, UR20, UR11, URZ ;  /* 0x0000000b140472a5 */ /* 0x000fe4000f8e00ff */
[----:B--2---:R-:W-:Y:S02]  /*1560*/  UISETP.NE.AND UP2, UPT, UR12, 0x1, UPT ;  /* 0x000000010c00788c */ /* 0x004fe4000bf45270 */
[----:B------:R-:W-:Y:S01]  /*1570*/  UISETP.NE.AND UP1, UPT, UR10, 0x1, UPT ;  /* 0x000000010a00788c */ /* 0x000fe2000bf25270 */
[----:B------:R-:W-:-:S02]  /*1580*/  UMOV UR6, UR7 ;  /* 0x0000000700067c82 */ /* 0x000fc40008000000 */
[----:B------:R-:W-:Y:S01]  /*1590*/  UMOV UR4, UR5 ;  /* 0x0000000500047c82 */ /* 0x000fe20008000000 */
[----:B------:R-:W-:Y:S02]  /*15a0*/  USHF.R.U32.HI UR6, URZ, UR9, UR6 ;  /* 0x00000009ff067299 */ /* 0x000fe40008011606 */
[----:B---3--:R-:W-:Y:S02]  /*15b0*/  USHF.R.U32.HI UR4, URZ, UR13, UR4 ;  /* 0x0000000dff047299 */ /* 0x008fe40008011604 */
[----:B------:R-:W-:Y:S02]  /*15c0*/  USEL UR5, UR16, UR6, !UP2 ;  /* 0x0000000610057287 */ /* 0x000fe4000d000000 */
[----:B------:R-:W-:-:S04]  /*15d0*/  USEL UR4, UR20, UR4, !UP1 ;  /* 0x0000000414047287 */ /* 0x000fc8000c800000 */
[----:B------:R-:W-:Y:S02]  /*15e0*/  UIADD3 UR6, UPT, UPT, UR5, -UR4, URZ ;  /* 0x8000000405067290 */ /* 0x000fe4000fffe0ff */
[----:B------:R-:W-:Y:S02]  /*15f0*/  UIADD3 UR4, UPT, UPT, -UR5, UR4, URZ ;  /* 0x0000000405047290 */ /* 0x000fe4000fffe1ff */
[----:B------:R-:W-:Y:S02]  /*1600*/  UIMAD UR20, UR6, UR10, UR20 ;  /* 0x0000000a061472a4 */ /* 0x000fe4000f8e0214 */
[----:B------:R-:W-:-:S12]  /*1610*/  UIMAD UR16, UR4, UR12, UR16 ;  /* 0x0000000c041072a4 */ /* 0x000fd8000f8e0210 */
.L_x_19:
[----:B------:R-:W-:Y:S05]  /*1620*/  BRA.U !UP5, `(.L_x_20) ;  /* 0x000000010d0c7547 */ /* 0x000fea000b800000 */
[----:B------:R-:W-:Y:S01]  /*1630*/  UCGABAR_WAIT ;  /* 0x0000000000007dc7 */ /* 0x000fe20008000000 */
[----:B------:R-:W-:Y:S01]  /*1640*/  CCTL.IVALL ;  /* 0x00000000ff00798f */ /* 0x000fe20002000000 */
[----:B------:R-:W-:Y:S05]  /*1650*/  BRA `(.L_x_21) ;  /* 0x0000000000047947 */ /* 0x000fea0003800000 */
.L_x_20:
[----:B------:R-:W-:Y:S06]  /*1660*/  BAR.SYNC.DEFER_BLOCKING 0x0 ;  /* 0x0000000000007b1d */ /* 0x000fec0000010000 */
.L_x_21:
[----:B------:R-:W-:Y:S05]  /*1670*/  BRA.U UP0, `(.L_x_22) ;  /* 0x0000001100c47547 */ /* 0x000fea000b800000 */
[----:B------:R-:W1:Y:S01]  /*1680*/  LDCU UR6, c[0x0][0x38c] ;  /* 0x00007180ff0677ac */ /* 0x000e620008000800 */
[----:B------:R-:W2:Y:S01]  /*1690*/  S2UR UR8, SR_CgaCtaId ;  /* 0x00000000000879c3 */ /* 0x000ea20000008800 */
[----:B------:R-:W-:Y:S01]  /*16a0*/  PLOP3.LUT P1, PT, PT, PT, UP3, 0x80, 0x8 ;  /* 0x000000000008781c */ /* 0x000fe20003f2f038 */
[----:B------:R-:W-:Y:S01]  /*16b0*/  IMAD.MOV.U32 R12, RZ, RZ, 0x1 ;  /* 0x00000001ff0c7424 */ /* 0x000fe200078e00ff */
[----:B------:R-:W-:Y:S01]  /*16c0*/  UMOV UR7, 0x400 ;  /* 0x0000040000077882 */ /* 0x000fe20000000000 */
[----:B------:R-:W-:Y:S01]  /*16d0*/  UISETP.NE.AND UP1, UPT, UR17, URZ, UPT ;  /* 0x000000ff1100728c */ /* 0x000fe2000bf25270 */
[----:B------:R-:W-:Y:S02]  /*16e0*/  ISETP.EQ.OR P2, PT, R0, RZ, P3 ;  /* 0x000000ff0000720c */ /* 0x000fe40001f42670 */
[----:B------:R-:W-:Y:S02]  /*16f0*/  CS2R R10, SRZ ;  /* 0x00000000000a7805 */ /* 0x000fe4000001ff00 */
[----:B------:R-:W-:Y:S01]  /*1700*/  PLOP3.LUT P1, PT, P1, PT, PT, 0x8, 0x80 ;  /* 0x000000000080781c */ /* 0x000fe20000f2e170 */
[----:B------:R-:W-:Y:S01]  /*1710*/  IMAD.MOV.U32 R9, RZ, RZ, RZ ;  /* 0x000000ffff097224 */ /* 0x000fe200078e00ff */
[----:B------:R-:W3:Y:S01]  /*1720*/  LDCU UR40, c[0x0][0x370] ;  /* 0x00006e00ff2877ac */ /* 0x000ee20008000800 */
[----:B------:R-:W-:Y:S01]  /*1730*/  IMAD.MOV.U32 R8, RZ, RZ, 0x1 ;  /* 0x00000001ff087424 */ /* 0x000fe200078e00ff */
[----:B------:R-:W4:Y:S01]  /*1740*/  LDCU.64 UR26, c[0x0][0x348] ;  /* 0x00006900ff1a77ac */ /* 0x000f220008000a00 */
[----:B-1----:R-:W-:-:S02]  /*1750*/  UIADD3 UR5, UPT, UPT, UR6, 0x1f, URZ ;  /* 0x0000001f06057890 */ /* 0x002fc4000fffe0ff */
[----:B------:R-:W-:Y:S02]  /*1760*/  USHF.R.U32.HI UR45, URZ, 0x5, UR28 ;  /* 0x00000005ff2d7899 */ /* 0x000fe4000801161c */
[----:B------:R-:W-:Y:S02]  /*1770*/  USHF.R.S32.HI UR4, URZ, 0x1f, UR5 ;  /* 0x0000001fff047899 */ /* 0x000fe40008011405 */
[----:B------:R-:W-:Y:S02]  /*1780*/  UIADD3 UR46, UPT, UPT, UR6, 0x3e, URZ ;  /* 0x0000003e062e7890 */ /* 0x000fe4000fffe0ff */
[----:B------:R-:W-:Y:S02]  /*1790*/  ULEA.HI UR4, UR4, UR5, URZ, 0x5 ;  /* 0x0000000504047291 */ /* 0x000fe4000f8f28ff */
[----:B------:R-:W-:Y:S02]  /*17a0*/  UIADD3 UR5, UPT, UPT, UR6, -0x1, URZ ;  /* 0xffffffff06057890 */ /* 0x000fe4000fffe0ff */
[----:B------:R-:W-:-:S02]  /*17b0*/  USHF.R.S32.HI UR43, URZ, 0x5, UR4 ;  /* 0x00000005ff2b7899 */ /* 0x000fc40008011404 */
[----:B------:R-:W-:Y:S02]  /*17c0*/  UISETP.GE.U32.AND UP2, UPT, UR5, -0x3f, UPT ;  /* 0xffffffc10500788c */ /* 0x000fe4000bf46070 */
[----:B------:R-:W-:Y:S02]  /*17d0*/  UISETP.LT.U32.AND UP0, UPT, UR43, 0x4, UPT ;  /* 0x000000042b00788c */ /* 0x000fe4000bf01070 */
[----:B--2---:R-:W-:Y:S02]  /*17e0*/  ULEA UR7, UR8, UR7, 0x18 ;  /* 0x0000000708077291 */ /* 0x004fe4000f8ec0ff */
[----:B------:R-:W-:Y:S02]  /*17f0*/  USEL UR41, UR43, 0x4, UP0 ;  /* 0x000000042b297887 */ /* 0x000fe40008000000 */
[----:B------:R-:W-:Y:S02]  /*1800*/  ULEA UR29, UR28, UR7, 0x1 ;  /* 0x000000071c1d7291 */ /* 0x000fe4000f8e08ff */
[----:B------:R-:W-:-:S02]  /*1810*/  UIADD3 UR21, UPT, UPT, UR41, -0x1, URZ ;  /* 0xffffffff29157890 */ /* 0x000fc4000fffe0ff */
[----:B------:R-:W-:Y:S01]  /*1820*/  @UP2 UIADD3 UR21, UPT, UPT, UR41, URZ, URZ ;  /* 0x000000ff29152290 */ /* 0x000fe2000fffe0ff */
[----:B------:R-:W1:Y:S01]  /*1830*/  LDCU UR39, c[0x0][0x374] ;  /* 0x00006e80ff2777ac */ /* 0x000e620008000800 */
[----:B------:R-:W-:Y:S02]  /*1840*/  USEL UR24, UR48, 0x2, UP1 ;  /* 0x0000000230187887 */ /* 0x000fe40008800000 */
[----:B------:R-:W-:Y:S02]  /*1850*/  UIADD3 UR29, UPT, UPT, UR29, 0x8800, URZ ;  /* 0x000088001d1d7890 */ /* 0x000fe4000fffe0ff */
[----:B------:R-:W-:Y:S02]  /*1860*/  UIADD3 UR44, UPT, UPT, UR43, -UR41, URZ ;  /* 0x800000292b2c7290 */ /* 0x000fe4000fffe0ff */
[----:B------:R-:W-:Y:S01]  /*1870*/  UIADD3 UR21, UPT, UPT, UR21, 0x1, URZ ;  /* 0x0000000115157890 */ /* 0x000fe2000fffe0ff */
[----:B---34-:R-:W-:-:S11]  /*1880*/  UMOV UR5, URZ ;  /* 0x000000ff00057c82 */ /* 0x018fd60008000000 */
.L_x_42:
[----:B------:R-:W2:Y:S02]  /*1890*/  S2UR UR4, SR_CgaCtaId ;  /* 0x00000000000479c3 */ /* 0x000ea40000008800 */
[----:B--2---:R-:W-:-:S09]  /*18a0*/  UISETP.NE.AND UP0, UPT, UR4, URZ, UPT ;  /* 0x000000ff0400728c */ /* 0x004fd2000bf05270 */
[----:B-1----:R-:W-:Y:S05]  /*18b0*/  BRA.U UP0, `(.L_x_23) ;  /* 0x0000000100287547 */ /* 0x002fea000b800000 */
[----:B------:R-:W-:Y:S02]  /*18c0*/  LEA R0, R9, UR7, 0x3 ;  /* 0x0000000709007c11 */ /* 0x000fe4000f8e18ff */
[----:B------:R-:W-:-:S04]  /*18d0*/  SHF.L.U32 R3, R8, 0x1f, RZ ;  /* 0x0000001f08037819 */ /* 0x000fc800000006ff */
[----:B------:R-:W2:Y:S02]  /*18e0*/  SYNCS.PHASECHK.TRANS64.TRYWAIT P0, [R0+URZ+0x100], R3 ;  /* 0x00010003000075a7 */ /* 0x000ea400080011ff */
[----:B--2---:R-:W-:Y:S05]  /*18f0*/  @!P0 BRA `(.L_x_24) ;  /* 0x0000007c000c8947 */ /* 0x004fea0003800000 */
.L_x_138:
[----:B------:R3:W-:Y:S01]  /*1900*/  SYNCS.ARRIVE.TRANS64.A1T0 RZ, [R0+URZ+0xf0], RZ ;  /* 0x0000f0ff00ff79a7 */ /* 0x0007e200081000ff */
[----:B------:R-:W-:-:S05]  /*1910*/  VIADD R9, R9, 0x1 ;  /* 0x0000000109097836 */ /* 0x000fca0000000000 */
[----:B------:R-:W-:-:S04]  /*1920*/  ISETP.NE.AND P0, PT, R9, 0x2, PT ;  /* 0x000000020900780c */ /* 0x000fc80003f05270 */
[----:B--2---:R-:W-:Y:S02]  /*1930*/  SEL R3, RZ, 0x1, P0 ;  /* 0x00000001ff037807 */ /* 0x004fe40000000000 */
[----:B------:R-:W-:Y:S02]  /*1940*/  SEL R9, R9, RZ, P0 ;  /* 0x000000ff09097207 */ /* 0x000fe40000000000 */
[----:B------:R-:W-:-:S07]  /*1950*/  LOP3.LUT R8, R8, R3, RZ, 0x3c, !PT ;  /* 0x0000000308087212 */ /* 0x000fce00078e3cff */
.L_x_23:
[----:B------:R-:W-:Y:S01]  /*1960*/  ULEA UR4, UR5, UR7, 0x3 ;  /* 0x0000000705047291 */ /* 0x000fe2000f8e18ff */
[----:B---3--:R-:W-:Y:S01]  /*1970*/  SHF.L.U32 R0, R12, 0x1f, RZ ;  /* 0x0000001f0c007819 */ /* 0x008fe200000006ff */
[----:B------:R-:W-:Y:S02]  /*1980*/  UISETP.GE.U32.AND UP0, UPT, UR46, 0x3f, UPT ;  /* 0x0000003f2e00788c */ /* 0x000fe4000bf06070 */
[----:B------:R-:W-:Y:S02]  /*1990*/  USHF.L.U32 UR11, UR20, 0x8, URZ ;  /* 0x00000008140b7899 */ /* 0x000fe400080006ff */
[----:B------:R-:W-:Y:S01]  /*19a0*/  ULEA UR35, UR16, UR45, 0x6 ;  /* 0x0000002d10237291 */ /* 0x000fe2000f8e30ff */
[----:B------:R-:W-:Y:S02]  /*19b0*/  UMOV UR13, URZ ;  /* 0x000000ff000d7c82 */ /* 0x000fe40008000000 */
[----:B------:R2:W3:Y:S02]  /*19c0*/  SYNCS.PHASECHK.TRANS64.TRYWAIT P0, [UR4+0x20], R0 ;  /* 0x00002000ff0075a7 */ /* 0x0004e40008001104 */
[----:B------:R-:W-:Y:S07]  /*19d0*/  BRA.U !UP0, `(.L_x_25) ;  /* 0x0000000108c07547 */ /* 0x000fee000b800000 */
[----:B------:R-:W-:Y:S01]  /*19e0*/  UMOV UR6, URZ ;  /* 0x000000ff00067c82 */ /* 0x000fe20008000000 */
[----:B------:R-:W-:-:S05]  /*19f0*/  UMOV UR4, UR5 ;  /* 0x0000000500047c82 */ /* 0x000fca0008000000 */
.L_x_31:
[----:B------:R-:W-:Y:S01]  /*1a00*/  ULEA UR33, UR4, UR7, 0x3 ;  /* 0x0000000704217291 */ /* 0x000fe2000f8e18ff */
[----:B---3--:R-:W-:Y:S01]  /*1a10*/  @!P3 MOV R2, 0x5000 ;  /* 0x000050000002b802 */ /* 0x008fe20000000f00 */
[----:B-1-3--:R-:W-:Y:S10]  /*1a20*/  @P0 BRA `(.L_x_26) ;  /* 0x00000000000c0947 */ /* 0x00aff40003800000 */
[----:B------:R-:W-:-:S04]  /*1a30*/  SHF.L.U32 R3, R12, 0x1f, RZ ;  /* 0x0000001f0c037819 */ /* 0x000fc800000006ff */
[----:B------:R-:W3:Y:S02]  /*1a40*/  SYNCS.PHASECHK.TRANS64.TRYWAIT P0, [UR33+0x20], R3 ;  /* 0x00002003ff0075a7 */ /* 0x000ee40008001121 */
[----:B---3--:R-:W-:Y:S05]  /*1a50*/  @!P0 BRA `(.L_x_27) ;  /* 0x0000007800c88947 */ /* 0x008fea0003800000 */
.L_x_26:
[----:B------:R3:W-:Y:S01]  /*1a60*/  @!P3 SYNCS.ARRIVE.TRANS64 RZ, [UR33], R2 ;  /* 0x00000002ffffb9a7 */ /* 0x0007e20008000021 */
[----:B------:R-:W-:-:S04]  /*1a70*/  ULOP3.LUT UR5, UR24, 0x2, URZ, 0xfc, !UPT ;  /* 0x0000000218057892 */ /* 0x000fc8000f8efcff */
[----:B------:R-:W-:-:S09]  /*1a80*/  UISETP.NE.AND UP0, UPT, UR5, 0x2, UPT ;  /* 0x000000020500788c */ /* 0x000fd2000bf05270 */
[----:B------:R-:W-:Y:S05]  /*1a90*/  BRA.U UP0, `(.L_x_28) ;  /* 0x0000000100047547 */ /* 0x000fea000b800000 */
[----:B-1----:R-:W-:Y:S05]  /*1aa0*/  BPT.TRAP 0x1 ;  /* 0x000000040000795c */ /* 0x002fea0000300000 */
.L_x_28:
[----:B------:R-:W-:Y:S04]  /*1ab0*/  BSSY.RECONVERGENT B0, `(.L_x_29) ;  /* 0x0000003000007945 */ /* 0x000fe80003800200 */
[----:B------:R-:W-:Y:S05]  /*1ac0*/  @P2 BRA `(.L_x_30) ;  /* 0x0000000000042947 */ /* 0x000fea0003800000 */
[----:B-1----:R-:W-:Y:S05]  /*1ad0*/  BPT.TRAP 0x1 ;  /* 0x000000040000795c */ /* 0x002fea0000300000 */
.L_x_30:
[----:B-1----:R-:W-:Y:S05]  /*1ae0*/  BSYNC.RECONVERGENT B0 ;  /* 0x0000000000007941 */ /* 0x002fea0003800200 */
.L_x_29:
[----:B------:R-:W-:Y:S02]  /*1af0*/  UIADD3 UR5, UPT, UPT, UR4, 0x1, URZ ;  /* 0x0000000104057890 */ /* 0x000fe4000fffe0ff */
[----:B------:R-:W-:Y:S02]  /*1b00*/  UIADD3 UR16, UP1, UPT, UR26, 0x80, URZ ;  /* 0x000000801a107890 */ /* 0x000fe4000ff3e0ff */
[----:B------:R-:W-:Y:S02]  /*1b10*/  UISETP.NE.AND UP0, UPT, UR5, 0x4, UPT ;  /* 0x000000040500788c */ /* 0x000fe4000bf05270 */
[----:B------:R-:W-:Y:S02]  /*1b20*/  USHF.L.U32 UR34, UR6, 0x5, URZ ;  /* 0x0000000506227899 */ /* 0x000fe400080006ff */
[----:B------:R-:W-:Y:S02]  /*1b30*/  USEL UR9, URZ, 0x1, UP0 ;  /* 0x00000001ff097887 */ /* 0x000fe40008000000 */
[----:B------:R-:W-:-:S02]  /*1b40*/  USEL UR5, UR5, URZ, UP0 ;  /* 0x000000ff05057287 */ /* 0x000fc40008000000 */
[----:B------:R-:W-:Y:S02]  /*1b50*/  UIADD3 UR14, UP0, UPT, UR26, 0x180, URZ ;  /* 0x000001801a0e7890 */ /* 0x000fe4000ff1e0ff */
[----:B------:R-:W-:Y:S01]  /*1b60*/  ULEA UR8, UR5, UR7, 0x3 ;  /* 0x0000000705087291 */ /* 0x000fe2000f8e18ff */
[----:B------:R-:W-:Y:S01]  /*1b70*/  LOP3.LUT R12, R12, UR9, RZ, 0x3c, !PT ;  /* 0x000000090c0c7c12 */ /* 0x000fe2000f8e3cff */
[----:B------:R-:W-:Y:S02]  /*1b80*/  ULEA UR9, UR4, UR28, 0xb ;  /* 0x0000001c04097291 */ /* 0x000fe4000f8e58ff */
[----:B------:R-:W-:Y:S01]  /*1b90*/  UIADD3.X UR17, UPT, UPT, URZ, UR27, URZ, UP1, !UPT ;  /* 0x0000001bff117290 */ /* 0x000fe20008ffe4ff */
[----:B--2---:R-:W-:Y:S01]  /*1ba0*/  SHF.L.U32 R0, R12, 0x1f, RZ ;  /* 0x0000001f0c007819 */ /* 0x004fe200000006ff */
[----:B------:R-:W-:Y:S02]  /*1bb0*/  ULEA UR9, UR9, UR7, 0x1 ;  /* 0x0000000709097291 */ /* 0x000fe4000f8e08ff */
[----:B------:R-:W-:Y:S01]  /*1bc0*/  UIADD3.X UR15, UPT, UPT, URZ, UR27, URZ, UP0, !UPT ;  /* 0x0000001bff0f7290 */ /* 0x000fe200087fe4ff */
[----:B------:R4:W1:Y:S01]  /*1bd0*/  SYNCS.PHASECHK.TRANS64.TRYWAIT P0, [UR8+0x20], R0 ;  /* 0x00002000ff0075a7 */ /* 0x0008620008001108 */
[----:B------:R-:W-:-:S02]  /*1be0*/  ULEA UR8, UR4, UR7, 0xe ;  /* 0x0000000704087291 */ /* 0x000fc4000f8e70ff */
[----:B------:R-:W-:Y:S02]  /*1bf0*/  UIADD3 UR32, UPT, UPT, UR9, 0x8800, URZ ;  /* 0x0000880009207890 */ /* 0x000fe4000fffe0ff */
[----:B------:R-:W-:Y:S01]  /*1c00*/  UIADD3 UR8, UPT, UPT, UR8, 0xc800, URZ ;  /* 0x0000c80008087890 */ /* 0x000fe2000fffe0ff */
[----:B------:R-:W-:Y:S01]  /*1c10*/  UMOV UR13, 0x30000 ;  /* 0x00030000000d7882 */ /* 0x000fe20000000000 */
[----:B------:R-:W-:Y:S01]  /*1c20*/  UMOV UR18, 0x0 ;  /* 0x0000000000127882 */ /* 0x000fe20000000000 */
[----:B------:R-:W-:Y:S01]  /*1c30*/  UMOV UR19, 0x10000000 ;  /* 0x1000000000137882 */ /* 0x000fe20000000000 */
[----:B------:R-:W-:Y:S01]  /*1c40*/  UMOV UR12, UR36 ;  /* 0x00000024000c7c82 */ /* 0x000fe20008000000 */
[----:B------:R-:W-:Y:S01]  /*1c50*/  UMOV UR9, UR33 ;  /* 0x0000002100097c82 */ /* 0x000fe20008000000 */
[----:B------:R-:W-:Y:S01]  /*1c60*/  UMOV UR10, UR34 ;  /* 0x00000022000a7c82 */ /* 0x000fe20008000000 */
[----:B------:R2:W-:Y:S01]  /*1c70*/  UTMALDG.3D.MULTICAST [UR32], [UR16], UR13, desc[UR18] ;  /* 0x00001220100073b4 */ /* 0x0005e2000801180d */
[----:B------:R-:W-:Y:S01]  /*1c80*/  UIADD3 UR6, UPT, UPT, UR6, 0x1, URZ ;  /* 0x0000000106067890 */ /* 0x000fe2000fffe0ff */
[----:B------:R-:W-:-:S03]  /*1c90*/  UMOV UR4, UR5 ;  /* 0x0000000500047c82 */ /* 0x000fc60008000000 */
[----:B------:R-:W-:Y:S01]  /*1ca0*/  UISETP.NE.AND UP0, UPT, UR6, UR21, UPT ;  /* 0x000000150600728c */ /* 0x000fe2000bf05270 */
[----:B------:R4:W-:Y:S01]  /*1cb0*/  UTMALDG.3D [UR8], [UR14], desc[UR18] ;  /* 0x000012080e0075b4 */ /* 0x0009e20008011000 */
[----:B--2---:R-:W-:-:S07]  /*1cc0*/  UMOV UR13, UR21 ;  /* 0x00000015000d7c82 */ /* 0x004fce0008000000 */
[----:B----4-:R-:W-:Y:S05]  /*1cd0*/  BRA.U UP0, `(.L_x_31) ;  /* 0xfffffffd00487547 */ /* 0x010fea000b83ffff */
.L_x_25:
[----:B------:R-:W-:Y:S01]  /*1ce0*/  ULEA UR4, UR5, UR7, 0x3 ;  /* 0x0000000705047291 */ /* 0x000fe2000f8e18ff */
[----:B--2---:R-:W-:Y:S01]  /*1cf0*/  SHF.L.U32 R0, R12, 0x1f, RZ ;  /* 0x0000001f0c007819 */ /* 0x004fe200000006ff */
[----:B------:R-:W-:Y:S01]  /*1d00*/  @!P1 SYNCS.ARRIVE.TRANS64.A1T0 RZ, [UR7+0x88], RZ ;  /* 0x000088ffffff99a7 */ /* 0x000fe20008100007 */
[----:B------:R-:W-:-:S06]  /*1d10*/  UISETP.GT.AND UP0, UPT, UR43, UR41, UPT ;  /* 0x000000292b00728c */ /* 0x000fcc000bf04270 */
[----:B-1-3--:R1:W2:Y:S03]  /*1d20*/  SYNCS.PHASECHK.TRANS64.TRYWAIT P0, [UR4+0x20], R0 ;  /* 0x00002000ff0075a7 */ /* 0x00a2a60008001104 */
[----:B------:R-:W-:Y:S05]  /*1d30*/  BRA.U !UP0, `(.L_x_32) ;  /* 0x0000000108bc7547 */ /* 0x000fea000b800000 */
[----:B------:R-:W-:Y:S01]  /*1d40*/  UIADD3 UR25, UPT, UPT, UR44, UR13, URZ ;  /* 0x0000000d2c197290 */ /* 0x000fe2000fffe0ff */
[----:B------:R-:W-:-:S11]  /*1d50*/  UMOV UR4, UR5 ;  /* 0x0000000500047c82 */ /* 0x000fd60008000000 */
.L_x_38:
[----:B------:R-:W-:Y:S01]  /*1d60*/  ULEA UR17, UR4, UR7, 0x3 ;  /* 0x0000000704117291 */ /* 0x000fe2000f8e18ff */
[----:B--2---:R-:W-:Y:S01]  /*1d70*/  @!P3 MOV R2, 0x5000 ;  /* 0x000050000002b802 */ /* 0x004fe20000000f00 */
[----:B--2-4-:R-:W-:Y:S10]  /*1d80*/  @P0 BRA `(.L_x_33) ;  /* 0x00000000000c0947 */ /* 0x014ff40003800000 */
[----:B------:R-:W-:-:S04]  /*1d90*/  SHF.L.U32 R3, R12, 0x1f, RZ ;  /* 0x0000001f0c037819 */ /* 0x000fc800000006ff */
[----:B------:R-:W2:Y:S02]  /*1da0*/  SYNCS.PHASECHK.TRANS64.TRYWAIT P0, [UR17+0x20], R3 ;  /* 0x00002003ff0075a7 */ /* 0x000ea40008001111 */
[----:B--2---:R-:W-:Y:S05]  /*1db0*/  @!P0 BRA `(.L_x_34) ;  /* 0x0000007800088947 */ /* 0x004fea0003800000 */
.L_x_33:
[----:B------:R2:W-:Y:S01]  /*1dc0*/  @!P3 SYNCS.ARRIVE.TRANS64 RZ, [UR17], R2 ;  /* 0x00000002ffffb9a7 */ /* 0x0005e20008000011 */
[----:B------:R-:W-:-:S04]  /*1dd0*/  ULOP3.LUT UR5, UR24, 0x2, URZ, 0xfc, !UPT ;  /* 0x0000000218057892 */ /* 0x000fc8000f8efcff */
[----:B------:R-:W-:-:S09]  /*1de0*/  UISETP.NE.AND UP0, UPT, UR5, 0x2, UPT ;  /* 0x000000020500788c */ /* 0x000fd2000bf05270 */
[----:B------:R-:W-:Y:S05]  /*1df0*/  BRA.U UP0, `(.L_x_35) ;  /* 0x0000000100047547 */ /* 0x000fea000b800000 */
[----:B------:R-:W-:Y:S05]  /*1e00*/  BPT.TRAP 0x1 ;  /* 0x000000040000795c */ /* 0x000fea0000300000 */
.L_x_35:
[----:B------:R-:W-:Y:S04]  /*1e10*/  BSSY.RECONVERGENT B0, `(.L_x_36) ;  /* 0x0000003000007945 */ /* 0x000fe80003800200 */
[----:B------:R-:W-:Y:S05]  /*1e20*/  @P2 BRA `(.L_x_37) ;  /* 0x0000000000042947 */ /* 0x000fea0003800000 */
[----:B------:R-:W-:Y:S05]  /*1e30*/  BPT.TRAP 0x1 ;  /* 0x000000040000795c */ /* 0x000fea0000300000 */
.L_x_37:
[----:B------:R-:W-:Y:S05]  /*1e40*/  BSYNC.RECONVERGENT B0 ;  /* 0x0000000000007941 */ /* 0x000fea0003800200 */
.L_x_36:
[----:B------:R-:W-:Y:S02]  /*1e50*/  UIADD3 UR5, UPT, UPT, UR4, 0x1, URZ ;  /* 0x0000000104057890 */ /* 0x000fe4000fffe0ff */
[----:B------:R-:W-:Y:S02]  /*1e60*/  UIADD3 UR14, UP1, UPT, UR26, 0x80, URZ ;  /* 0x000000801a0e7890 */ /* 0x000fe4000ff3e0ff */
[----:B------:R-:W-:Y:S02]  /*1e70*/  UISETP.NE.AND UP0, UPT, UR5, 0x4, UPT ;  /* 0x000000040500788c */ /* 0x000fe4000bf05270 */
[----:B------:R-:W-:Y:S02]  /*1e80*/  USHF.L.U32 UR18, UR13, 0x5, URZ ;  /* 0x000000050d127899 */ /* 0x000fe400080006ff */
[----:B------:R-:W-:Y:S02]  /*1e90*/  USEL UR8, URZ, 0x1, UP0 ;  /* 0x00000001ff087887 */ /* 0x000fe40008000000 */
[----:B------:R-:W-:-:S02]  /*1ea0*/  USEL UR5, UR5, URZ, UP0 ;  /* 0x000000ff05057287 */ /* 0x000fc40008000000 */
[----:B------:R-:W-:Y:S02]  /*1eb0*/  UIADD3 UR22, UP0, UPT, UR26, 0x180, URZ ;  /* 0x000001801a167890 */ /* 0x000fe4000ff1e0ff */
[----:B------:R-:W-:Y:S01]  /*1ec0*/  LOP3.LUT R12, R12, UR8, RZ, 0x3c, !PT ;  /* 0x000000080c0c7c12 */ /* 0x000fe2000f8e3cff */
[----:B------:R-:W-:Y:S02]  /*1ed0*/  ULEA UR6, UR5, UR7, 0x3 ;  /* 0x0000000705067291 */ /* 0x000fe4000f8e18ff */
[----:B------:R-:W-:Y:S01]  /*1ee0*/  ULEA UR8, UR4, UR7, 0xe ;  /* 0x0000000704087291 */ /* 0x000fe2000f8e70ff */
[----:B-1----:R-:W-:Y:S01]  /*1ef0*/  SHF.L.U32 R0, R12, 0x1f, RZ ;  /* 0x0000001f0c007819 */ /* 0x002fe200000006ff */
[----:B------:R-:W-:Y:S02]  /*1f00*/  ULEA UR16, UR4, UR29, 0xc ;  /* 0x0000001d04107291 */ /* 0x000fe4000f8e60ff */
[----:B------:R-:W-:Y:S02]  /*1f10*/  UIADD3.X UR15, UPT, UPT, URZ, UR27, URZ, UP1, !UPT ;  /* 0x0000001bff0f7290 */ /* 0x000fe40008ffe4ff */
[----:B------:R-:W-:Y:S01]  /*1f20*/  UIADD3 UR8, UPT, UPT, UR8, 0xc800, URZ ;  /* 0x0000c80008087890 */ /* 0x000fe2000fffe0ff */
[----:B------:R3:W4:Y:S01]  /*1f30*/  SYNCS.PHASECHK.TRANS64.TRYWAIT P0, [UR6+0x20], R0 ;  /* 0x00002000ff0075a7 */ /* 0x0007220008001106 */
[----:B------:R-:W-:Y:S01]  /*1f40*/  UIADD3.X UR23, UPT, UPT, URZ, UR27, URZ, UP0, !UPT ;  /* 0x0000001bff177290 */ /* 0x000fe200087fe4ff */
[----:B------:R-:W-:Y:S01]  /*1f50*/  UMOV UR6, 0x30000 ;  /* 0x0003000000067882 */ /* 0x000fe20000000000 */
[----:B------:R-:W-:Y:S01]  /*1f60*/  UMOV UR30, 0x0 ;  /* 0x00000000001e7882 */ /* 0x000fe20000000000 */
[----:B------:R-:W-:Y:S01]  /*1f70*/  UMOV UR31, 0x10000000 ;  /* 0x10000000001f7882 */ /* 0x000fe20000000000 */
[----:B------:R-:W-:Y:S01]  /*1f80*/  UMOV UR19, UR35 ;  /* 0x0000002300137c82 */ /* 0x000fe20008000000 */
[----:B------:R-:W-:Y:S01]  /*1f90*/  UMOV UR20, UR36 ;  /* 0x0000002400147c82 */ /* 0x000fe20008000000 */
[----:B------:R-:W-:Y:S01]  /*1fa0*/  UMOV UR12, UR36 ;  /* 0x00000024000c7c82 */ /* 0x000fe20008000000 */
[----:B------:R-:W-:Y:S01]  /*1fb0*/  UMOV UR9, UR17 ;  /* 0x0000001100097c82 */ /* 0x000fe20008000000 */
[----:B------:R-:W-:Y:S01]  /*1fc0*/  UMOV UR10, UR18 ;  /* 0x00000012000a7c82 */ /* 0x000fe20008000000 */
[----:B------:R3:W-:Y:S01]  /*1fd0*/  UTMALDG.3D.MULTICAST [UR16], [UR14], UR6, desc[UR30] ;  /* 0x00001e100e0073b4 */ /* 0x0007e20008011806 */
[----:B------:R-:W-:Y:S01]  /*1fe0*/  UIADD3 UR13, UPT, UPT, UR13, 0x1, URZ ;  /* 0x000000010d0d7890 */ /* 0x000fe2000fffe0ff */
[----:B------:R-:W-:-:S03]  /*1ff0*/  UMOV UR4, UR5 ;  /* 0x0000000500047c82 */ /* 0x000fc60008000000 */
[----:B------:R-:W-:Y:S01]  /*2000*/  UISETP.NE.AND UP0, UPT, UR13, UR25, UPT ;  /* 0x000000190d00728c */ /* 0x000fe2000bf05270 */
[----:B------:R3:W-:Y:S08]  /*2010*/  UTMALDG.3D [UR8], [UR22], desc[UR30] ;  /* 0x00001e08160075b4 */ /* 0x0007f00008011000 */
[----:B---3--:R-:W-:Y:S05]  /*2020*/  BRA.U UP0, `(.L_x_38) ;  /* 0xfffffffd004c7547 */ /* 0x008fea000b83ffff */
.L_x_32:
[C---:B------:R-:W-:Y:S01]  /*2030*/  LEA R3, R11.reuse, UR7, 0x3 ;  /* 0x000000070b037c11 */ /* 0x040fe2000f8e18ff */
[----:B------:R-:W-:Y:S01]  /*2040*/  NOP ;  /* 0x0000000000007918 */ /* 0x000fe20000000000 */
[----:B-1----:R-:W-:Y:S02]  /*2050*/  SHF.L.U32 R0, R10, 0x1f, RZ ;  /* 0x0000001f0a007819 */ /* 0x002fe400000006ff */
[----:B------:R-:W-:Y:S02]  /*2060*/  LEA R5, R11, UR7, 0x4 ;  /* 0x000000070b057c11 */ /* 0x000fe4000f8e20ff */
[----:B--2-4-:R-:W1:Y:S02]  /*2070*/  SYNCS.PHASECHK.TRANS64.TRYWAIT P0, [R3+URZ+0x90], R0 ;  /* 0x00009000030075a7 */ /* 0x014e6400080011ff */
[----:B-1----:R-:W-:Y:S05]  /*2080*/  @!P0 BRA `(.L_x_39) ;  /* 0x00000074006c8947 */ /* 0x002fea0003800000 */
.L_x_141:
[----:B------:R-:W2:Y:S01]  /*2090*/  LDS.128 R4, [R5+0x120] ;  /* 0x0001200005047984 */ /* 0x000ea20000000c00 */
[----:B------:R-:W-:Y:S01]  /*20a0*/  UISETP.GE.AND UP0, UPT, UR42, 0x1, UPT ;  /* 0x000000012a00788c */ /* 0x000fe2000bf06270 */
[----:B------:R-:W-:Y:S01]  /*20b0*/  @!PT LDS RZ, [RZ] ;  /* 0x00000000fffff984 */ /* 0x000fe20000000800 */
[----:B------:R-:W-:Y:S01]  /*20c0*/  @!PT LDS RZ, [RZ] ;  /* 0x00000000fffff984 */ /* 0x000fe20000000800 */
[----:B------:R-:W-:Y:S01]  /*20d0*/  @!PT LDS RZ, [RZ] ;  /* 0x00000000fffff984 */ /* 0x000fe20000000800 */
[----:B------:R-:W-:Y:S01]  /*20e0*/  @!PT LDS RZ, [RZ] ;  /* 0x00000000fffff984 */ /* 0x000fe20000000800 */
[----:B------:R3:W-:Y:S06]  /*20f0*/  MEMBAR.ALL.CTA ;  /* 0x0000000000007992 */ /* 0x0007ec0000008000 */
[----:B---3--:R-:W3:Y:S01]  /*2100*/  FENCE.VIEW.ASYNC.S ;  /* 0x00000000000073c6 */ /* 0x008ee20000000000 */
[----:B--2---:R-:W-:-:S13]  /*2110*/  LOP3.LUT P0, RZ, R6, 0x1, RZ, 0xc0, !PT ;  /* 0x0000000106ff7812 */ /* 0x004fda000780c0ff */
[----:B---3--:R-:W-:Y:S01]  /*2120*/  VOTEU.ANY UP1, P0 ;  /* 0x0000000000ff7886 */ /* 0x008fe20000020100 */
[----:B------:R-:W-:-:S13]  /*2130*/  PLOP3.LUT P0, PT, PT, PT, UP1, 0x80, 0x8 ;  /* 0x000000000008781c */ /* 0x000fda0003f0f018 */
[----:B-1----:R-:W-:Y:S02]  /*2140*/  @P0 LOP3.LUT R0, R5, 0xffff, RZ, 0xc0, !PT ;  /* 0x0000ffff05000812 */ /* 0x002fe400078ec0ff */
[----:B------:R-:W-:Y:S02]  /*2150*/  @P0 MOV R2, R4 ;  /* 0x0000000400020202 */ /* 0x000fe40000000f00 */
[----:B------:R-:W-:Y:S01]  /*2160*/  @P0 R2UR UR6, R0 ;  /* 0x00000000000602ca */ /* 0x000fe200000e0000 */
[----:B------:R-:W-:Y:S01]  /*2170*/  VIADD R0, R3, 0xa0 ;  /* 0x000000a003007836 */ /* 0x000fe20000000000 */
[----:B------:R-:W-:Y:S02]  /*2180*/  @P0 SHF.R.U32.HI R4, RZ, 0x10, R5 ;  /* 0x00000010ff040819 */ /* 0x000fe40000011605 */
[----:B------:R-:W-:Y:S02]  /*2190*/  @P0 R2UR UR8, R2 ;  /* 0x00000000020802ca */ /* 0x000fe400000e0000 */
[----:B------:R-:W-:-:S02]  /*21a0*/  PRMT R0, RZ, 0x654, R0 ;  /* 0x00000654ff007816 */ /* 0x000fc40000000000 */
[----:B------:R-:W-:Y:S02]  /*21b0*/  @P0 R2UR UR4, R4 ;  /* 0x00000000040402ca */ /* 0x000fe400000e0000 */
[----:B------:R1:W-:Y:S03]  /*21c0*/  SYNCS.ARRIVE.TRANS64.RED.A1T0 RZ, [R0+URZ], RZ ;  /* 0x000000ff00ff79a7 */ /* 0x0003e600081004ff */
[----:B------:R-:W-:-:S04]  /*21d0*/  @UP1 UMOV UR37, UR6 ;  /* 0x0000000600251c82 */ /* 0x000fc80008000000 */
[----:B------:R-:W-:-:S04]  /*21e0*/  @UP1 UMOV UR38, UR8 ;  /* 0x0000000800261c82 */ /* 0x000fc80008000000 */
[----:B------:R-:W-:Y:S01]  /*21f0*/  @UP1 UMOV UR36, UR4 ;  /* 0x0000000400241c82 */ /* 0x000fe20008000000 */
[----:B------:R-:W-:Y:S05]  /*2200*/  BRA.U !UP0, `(.L_x_40) ;  /* 0x0000000108d47547 */ /* 0x000fea000b800000 */
[----:B------:R-:W2:Y:S01]  /*2210*/  LDCU.128 UR12, c[0x0][0xb10] ;  /* 0x00016200ff0c77ac */ /* 0x000ea20008000c00 */
[----:B------:R-:W3:Y:S01]  /*2220*/  LDCU UR25, c[0x0][0xb20] ;  /* 0x00016400ff1977ac */ /* 0x000ee20008000800 */
[----:B------:R-:W4:Y:S01]  /*2230*/  LDCU UR20, c[0x0][0xb0c] ;  /* 0x00016180ff1477ac */ /* 0x000f220008000800 */
[----:B------:R-:W1:Y:S01]  /*2240*/  LDCU.64 UR10, c[0x0][0xb28] ;  /* 0x00016500ff0a77ac */ /* 0x000e620008000a00 */
[----:B------:R-:W-:Y:S02]  /*2250*/  UISETP.NE.AND UP3, UPT, UR42, 0x1, UPT ;  /* 0x000000012a00788c */ /* 0x000fe4000bf65270 */
[----:B--2---:R-:W-:Y:S02]  /*2260*/  UIMAD.WIDE.U32 UR16, UR39, UR15, URZ ;  /* 0x0000000f271072a5 */ /* 0x004fe4000f8e00ff */
[----:B------:R-:W-:Y:S02]  /*2270*/  UIMAD.WIDE.U32 UR8, UR40, UR12, URZ ;  /* 0x0000000c280872a5 */ /* 0x000fe4000f8e00ff */
[----:B------:R-:W-:-:S02]  /*2280*/  UISETP.NE.AND UP0, UPT, UR14, 0x1, UPT ;  /* 0x000000010e00788c */ /* 0x000fc4000bf05270 */
[----:B------:R-:W-:Y:S01]  /*2290*/  UIMAD.WIDE.U32 UR22, UR37, UR15, URZ ;  /* 0x0000000f251672a5 */ /* 0x000fe2000f8e00ff */
[----:B------:R-:W-:Y:S02]  /*22a0*/  UMOV UR16, UR17 ;  /* 0x0000001100107c82 */ /* 0x000fe40008000000 */
[----:B------:R-:W-:Y:S01]  /*22b0*/  UMOV UR8, UR9 ;  /* 0x0000000900087c82 */ /* 0x000fe20008000000 */
[----:B---3--:R-:W-:Y:S02]  /*22c0*/  USHF.R.U32.HI UR16, URZ, UR25, UR16 ;  /* 0x00000019ff107299 */ /* 0x008fe40008011610 */
[----:B----4-:R-:W-:Y:S02]  /*22d0*/  UISETP.NE.AND UP2, UPT, UR20, 0x1, UPT ;  /* 0x000000011400788c */ /* 0x010fe4000bf45270 */
[----:B------:R-:W-:Y:S02]  /*22e0*/  USHF.R.U32.HI UR8, URZ, UR13, UR8 ;  /* 0x0000000dff087299 */ /* 0x000fe40008011608 */
[----:B------:R-:W-:-:S02]  /*22f0*/  USEL UR6, UR39, UR16, !UP0 ;  /* 0x0000001027067287 */ /* 0x000fc4000c000000 */
[----:B------:R-:W-:Y:S02]  /*2300*/  USEL UR8, UR40, UR8, !UP2 ;  /* 0x0000000828087287 */ /* 0x000fe4000d000000 */
[----:B-1----:R-:W-:Y:S01]  /*2310*/  UIMAD.WIDE.U32 UR16, UR6, UR10, URZ ;  /* 0x0000000a061072a5 */ /* 0x002fe2000f8e00ff */
[----:B------:R-:W-:Y:S01]  /*2320*/  UMOV UR4, UR23 ;  /* 0x0000001700047c82 */ /* 0x000fe20008000000 */
[----:B------:R-:W-:Y:S02]  /*2330*/  UIMAD.WIDE.U32 UR18, UR38, UR12, URZ ;  /* 0x0000000c261272a5 */ /* 0x000fe4000f8e00ff */
[----:B------:R-:W-:-:S03]  /*2340*/  UIMAD.WIDE.U32 UR22, UR8, UR10, URZ ;  /* 0x0000000a081672a5 */ /* 0x000fc6000f8e00ff */
[----:B------:R-:W-:Y:S01]  /*2350*/  UMOV UR16, UR17 ;  /* 0x0000001100107c82 */ /* 0x000fe20008000000 */
[----:B------:R-:W-:Y:S02]  /*2360*/  USHF.R.U32.HI UR4, URZ, UR25, UR4 ;  /* 0x00000019ff047299 */ /* 0x000fe40008011604 */
[----:B------:R-:W-:Y:S01]  /*2370*/  @UP3 USHF.R.U32.HI UR6, URZ, UR11, UR16 ;  /* 0x0000000bff063299 */ /* 0x000fe20008011610 */
[----:B------:R-:W-:Y:S01]  /*2380*/  UMOV UR18, UR19 ;  /* 0x0000001300127c82 */ /* 0x000fe20008000000 */
[----:B------:R-:W-:Y:S01]  /*2390*/  UMOV UR22, UR23 ;  /* 0x0000001700167c82 */ /* 0x000fe20008000000 */
[----:B------:R-:W-:Y:S02]  /*23a0*/  USHF.R.U32.HI UR13, URZ, UR13, UR18 ;  /* 0x0000000dff0d7299 */ /* 0x000fe40008011612 */
[----:B------:R-:W-:Y:S02]  /*23b0*/  USEL UR4, UR37, UR4, !UP0 ;  /* 0x0000000425047287 */ /* 0x000fe4000c000000 */
[----:B------:R-:W-:-:S02]  /*23c0*/  @UP3 USHF.R.U32.HI UR8, URZ, UR11, UR22 ;  /* 0x0000000bff083299 */ /* 0x000fc40008011616 */
[----:B------:R-:W-:Y:S02]  /*23d0*/  UIMAD UR9, UR42, UR6, URZ ;  /* 0x000000062a0972a4 */ /* 0x000fe4000f8e02ff */
[----:B------:R-:W-:Y:S02]  /*23e0*/  USEL UR6, UR38, UR13, !UP2 ;  /* 0x0000000d26067287 */ /* 0x000fe4000d000000 */
[----:B------:R-:W-:Y:S02]  /*23f0*/  UIMAD UR12, UR42, UR8, URZ ;  /* 0x000000082a0c72a4 */ /* 0x000fe4000f8e02ff */
[----:B------:R-:W-:Y:S02]  /*2400*/  UISETP.GE.AND UP0, UPT, UR4, UR9, UPT ;  /* 0x000000090400728c */ /* 0x000fe4000bf06270 */
[----:B------:R-:W-:Y:S02]  /*2410*/  UIMAD.WIDE.U32 UR16, UR4, UR10, URZ ;  /* 0x0000000a041072a5 */ /* 0x000fe4000f8e00ff */
[----:B------:R-:W-:-:S02]  /*2420*/  UISETP.GE.OR UP0, UPT, UR6, UR12, UP0 ;  /* 0x0000000c0600728c */ /* 0x000fc40008706670 */
        /* <DEDUP_REMOVED lines=19> */
.L_x_40:
[----:B------:R-:W2:Y:S02]  /*2560*/  LDCU UR4, c[0x0][0xb30] ;  /* 0x00016600ff0477ac */ /* 0x000ea40008000800 */
[----:B--2---:R-:W-:-:S09]  /*2570*/  UISETP.NE.AND UP0, UPT, UR4, 0x1, UPT ;  /* 0x000000010400788c */ /* 0x004fd2000bf05270 */
[----:B------:R-:W-:Y:S05]  /*2580*/  BRA.U UP0, `(.L_x_41) ;  /* 0x0000000100447547 */ /* 0x000fea000b800000 */
[----:B------:R-:W2:Y:S01]  /*2590*/  LDCU.128 UR12, c[0x0][0xb10] ;  /* 0x00016200ff0c77ac */ /* 0x000ea20008000c00 */
[----:B------:R-:W3:Y:S01]  /*25a0*/  LDCU UR16, c[0x0][0xb0c] ;  /* 0x00016180ff1077ac */ /* 0x000ee20008000800 */
[----:B------:R-:W4:Y:S01]  /*25b0*/  LDCU UR17, c[0x0][0xb20] ;  /* 0x00016400ff1177ac */ /* 0x000f220008000800 */
[----:B--2---:R-:W-:Y:S02]  /*25c0*/  UIMAD.WIDE.U32 UR10, UR38, UR12, URZ ;  /* 0x0000000c260a72a5 */ /* 0x004fe4000f8e00ff */
[----:B------:R-:W-:Y:S02]  /*25d0*/  UIMAD.WIDE.U32 UR8, UR37, UR15, URZ ;  /* 0x0000000f250872a5 */ /* 0x000fe4000f8e00ff */
[----:B---3--:R-:W-:Y:S02]  /*25e0*/  UISETP.NE.AND UP2, UPT, UR16, 0x1, UPT ;  /* 0x000000011000788c */ /* 0x008fe4000bf45270 */
[----:B------:R-:W-:Y:S01]  /*25f0*/  UISETP.NE.AND UP0, UPT, UR14, 0x1, UPT ;  /* 0x000000010e00788c */ /* 0x000fe2000bf05270 */
[----:B------:R-:W-:-:S02]  /*2600*/  UMOV UR6, UR11 ;  /* 0x0000000b00067c82 */ /* 0x000fc40008000000 */
[----:B------:R-:W-:Y:S01]  /*2610*/  UMOV UR4, UR9 ;  /* 0x0000000900047c82 */ /* 0x000fe20008000000 */
[----:B------:R-:W-:Y:S02]  /*2620*/  USHF.R.U32.HI UR6, URZ, UR13, UR6 ;  /* 0x0000000dff067299 */ /* 0x000fe40008011606 */
[----:B----4-:R-:W-:Y:S02]  /*2630*/  USHF.R.U32.HI UR4, URZ, UR17, UR4 ;  /* 0x00000011ff047299 */ /* 0x010fe40008011604 */
[----:B------:R-:W-:Y:S02]  /*2640*/  USEL UR6, UR38, UR6, !UP2 ;  /* 0x0000000626067287 */ /* 0x000fe4000d000000 */
[----:B------:R-:W-:-:S04]  /*2650*/  USEL UR4, UR37, UR4, !UP0 ;  /* 0x0000000425047287 */ /* 0x000fc8000c000000 */
[----:B------:R-:W-:Y:S02]  /*2660*/  UIADD3 UR8, UPT, UPT, UR6, -UR4, URZ ;  /* 0x8000000406087290 */ /* 0x000fe4000fffe0ff */
[----:B------:R-:W-:Y:S02]  /*2670*/  UIADD3 UR4, UPT, UPT, -UR6, UR4, URZ ;  /* 0x0000000406047290 */ /* 0x000fe4000fffe1ff */
[----:B------:R-:W-:Y:S02]  /*2680*/  UIMAD UR37, UR8, UR14, UR37 ;  /* 0x0000000e082572a4 */ /* 0x000fe4000f8e0225 */
[----:B------:R-:W-:-:S12]  /*2690*/  UIMAD UR38, UR4, UR16, UR38 ;  /* 0x00000010042672a4 */ /* 0x000fd8000f8e0226 */
.L_x_41:
[----:B------:R-:W-:Y:S01]  /*26a0*/  VIADD R11, R11, 0x1 ;  /* 0x000000010b0b7836 */ /* 0x000fe20000000000 */
[----:B------:R-:W-:Y:S02]  /*26b0*/  R2UR UR6, R84 ;  /* 0x00000000540672ca */ /* 0x000fe400000e0000 */
[----:B------:R-:W-:Y:S02]  /*26c0*/  R2UR UR4, R83 ;  /* 0x00000000530472ca */ /* 0x000fe400000e0000 */
[C---:B------:R-:W-:Y:S02]  /*26d0*/  ISETP.NE.AND P0, PT, R11.reuse, 0x2, PT ;  /* 0x000000020b00780c */ /* 0x040fe40003f05270 */
[----:B------:R-:W-:Y:S02]  /*26e0*/  PLOP3.LUT P1, PT, PT, PT, PT, 0x80, 0x8 ;  /* 0x000000000008781c */ /* 0x000fe40003f2f070 */
[----:B------:R-:W-:Y:S02]  /*26f0*/  SEL R3, RZ, 0x1, P0 ;  /* 0x00000001ff037807 */ /* 0x000fe40000000000 */
[----:B------:R-:W-:-:S02]  /*2700*/  SEL R11, R11, RZ, P0 ;  /* 0x000000ff0b0b7207 */ /* 0x000fc40000000000 */
[----:B------:R-:W-:Y:S01]  /*2710*/  LOP3.LUT R10, R10, R3, RZ, 0x3c, !PT ;  /* 0x000000030a0a7212 */ /* 0x000fe200078e3cff */
[----:B------:R-:W-:Y:S02]  /*2720*/  UIADD3 UR16, UPT, UPT, UR38, UR6, URZ ;  /* 0x0000000626107290 */ /* 0x000fe4000fffe0ff */
[----:B------:R-:W-:Y:S01]  /*2730*/  UIADD3 UR20, UPT, UPT, UR37, UR4, URZ ;  /* 0x0000000425147290 */ /* 0x000fe2000fffe0ff */
[----:B------:R-:W-:Y:S11]  /*2740*/  BRA.U UP1, `(.L_x_42) ;  /* 0xfffffff101507547 */ /* 0x000ff6000b83ffff */
[----:B------:R-:W-:Y:S01]  /*2750*/  UIADD3 UR7, UPT, UPT, UR7, 0x20, URZ ;  /* 0x0000002007077890 */ /* 0x000fe2000fffe0ff */
[----:B------:R-:W-:-:S03]  /*2760*/  SHF.L.U32 R3, R12, 0x1f, RZ ;  /* 0x0000001f0c037819 */ /* 0x000fc600000006ff */
[----:B------:R-:W-:-:S09]  /*2770*/  ULEA UR4, UR5, UR7, 0x3 ;  /* 0x0000000705047291 */ /* 0x000fd2000f8e18ff */
[----:B------:R-:W2:Y:S02]  /*2780*/  SYNCS.PHASECHK.TRANS64.TRYWAIT P0, [UR4], R3 ;  /* 0x00000003ff0075a7 */ /* 0x000ea40008001104 */
[----:B--2---:R-:W-:Y:S05]  /*2790*/  @!P0 BRA `(.L_x_43) ;  /* 0x0000006c00bc8947 */ /* 0x004fea0003800000 */
.L_x_143:
[----:B------:R-:W-:-:S04]  /*27a0*/  UIADD3 UR4, UPT, UPT, UR5, 0x1, URZ ;  /* 0x0000000105047890 */ /* 0x000fc8000fffe0ff */
[----:B------:R-:W-:-:S04]  /*27b0*/  UISETP.NE.AND UP0, UPT, UR4, 0x4, UPT ;  /* 0x000000040400788c */ /* 0x000fc8000bf05270 */
[----:B------:R-:W-:Y:S02]  /*27c0*/  USEL UR6, URZ, 0x1, UP0 ;  /* 0x00000001ff067887 */ /* 0x000fe40008000000 */
[----:B------:R-:W-:-:S04]  /*27d0*/  USEL UR4, UR4, URZ, UP0 ;  /* 0x000000ff04047287 */ /* 0x000fc80008000000 */
[----:B------:R-:W-:Y:S01]  /*27e0*/  ULEA UR5, UR4, UR7, 0x3 ;  /* 0x0000000704057291 */ /* 0x000fe2000f8e18ff */
[----:B------:R-:W-:-:S04]  /*27f0*/  LOP3.LUT R2, R12, UR6, RZ, 0x3c, !PT ;  /* 0x000000060c027c12 */ /* 0x000fc8000f8e3cff */
[----:B-1----:R-:W-:-:S04]  /*2800*/  SHF.L.U32 R3, R2, 0x1f, RZ ;  /* 0x0000001f02037819 */ /* 0x002fc800000006ff */
[----:B------:R-:W1:Y:S02]  /*2810*/  SYNCS.PHASECHK.TRANS64.TRYWAIT P0, [UR5], R3 ;  /* 0x00000003ff0075a7 */ /* 0x000e640008001105 */
[----:B-1----:R-:W-:Y:S05]  /*2820*/  @!P0 BRA `(.L_x_44) ;  /* 0x0000006c00b08947 */ /* 0x002fea0003800000 */
.L_x_145:
        /* <DEDUP_REMOVED lines=9> */
.L_x_147:
[----:B------:R-:W-:-:S04]  /*28c0*/  UIADD3 UR4, UPT, UPT, UR4, 0x1, URZ ;  /* 0x0000000104047890 */ /* 0x000fc8000fffe0ff */
[----:B------:R-:W-:-:S04]  /*28d0*/  UISETP.NE.AND UP0, UPT, UR4, 0x4, UPT ;  /* 0x000000040400788c */ /* 0x000fc8000bf05270 */
[----:B------:R-:W-:Y:S02]  /*28e0*/  USEL UR5, URZ, 0x1, UP0 ;  /* 0x00000001ff057887 */ /* 0x000fe40008000000 */
[----:B------:R-:W-:-:S04]  /*28f0*/  USEL UR4, UR4, URZ, UP0 ;  /* 0x000000ff04047287 */ /* 0x000fc80008000000 */
[----:B------:R-:W-:Y:S01]  /*2900*/  ULEA UR4, UR4, UR7, 0x3 ;  /* 0x0000000704047291 */ /* 0x000fe2000f8e18ff */
[----:B-1----:R-:W-:-:S04]  /*2910*/  LOP3.LUT R3, R2, UR5, RZ, 0x3c, !PT ;  /* 0x0000000502037c12 */ /* 0x002fc8000f8e3cff */
[----:B------:R-:W-:Y:S01]  /*2920*/  SHF.L.U32 R3, R3, 0x1f, RZ ;  /* 0x0000001f03037819 */ /* 0x000fe200000006ff */
[----:B------:R-:W-:-:S07]  /*2930*/  IMAD.U32 R0, RZ, RZ, UR4 ;  /* 0x00000004ff007e24 */ /* 0x000fce000f8e00ff */
.L_x_46:
[----:B-1----:R1:W2:Y:S02]  /*2940*/  SYNCS.PHASECHK.TRANS64.TRYWAIT P0, [R0+URZ], R3 ;  /* 0x00000003000075a7 */ /* 0x0022a400080011ff */
[----:B--2---:R-:W-:Y:S05]  /*2950*/  @!P0 NANOSLEEP.SYNCS 0x989680 ;  /* 0x009896800000895d */ /* 0x004fea0003900000 */
[----:B------:R-:W2:Y:S02]  /*2960*/  @!P0 SYNCS.PHASECHK.TRANS64 P0, [R0+URZ], R3 ;  /* 0x00000003000085a7 */ /* 0x000ea400080010ff */
[----:B--2---:R-:W-:Y:S05]  /*2970*/  @P0 EXIT ;  /* 0x000000000000094d */ /* 0x004fea0003800000 */
[----:B------:R-:W-:Y:S05]  /*2980*/  BRA `(.L_x_46) ;  /* 0xfffffffc00ec7947 */ /* 0x000fea000383ffff */
.L_x_22:
[----:B------:R-:W1:Y:S02]  /*2990*/  S2UR UR4, SR_CgaCtaId ;  /* 0x00000000000479c3 */ /* 0x000e640000008800 */
[----:B-1----:R-:W-:-:S04]  /*29a0*/  UISETP.NE.AND UP0, UPT, UR4, URZ, UPT ;  /* 0x000000ff0400728c */ /* 0x002fc8000bf05270 */
[----:B------:R-:W-:-:S09]  /*29b0*/  UISETP.NE.OR UP0, UPT, UR17, 0x1, UP0 ;  /* 0x000000011100788c */ /* 0x000fd20008705670 */
[----:B------:R-:W-:Y:S05]  /*29c0*/  BRA.U UP0, `(.L_x_47) ;  /* 0x00000005004c7547 */ /* 0x000fea000b800000 */
[----:B------:R-:W1:Y:S01]  /*29d0*/  S2UR UR5, SR_CgaCtaId ;  /* 0x00000000000579c3 */ /* 0x000e620000008800 */
[----:B------:R-:W-:Y:S01]  /*29e0*/  UMOV UR4, 0x400 ;  /* 0x0000040000047882 */ /* 0x000fe20000000000 */
[----:B------:R-:W-:Y:S01]  /*29f0*/  ISETP.GE.U32.AND P2, PT, R0, 0x2, PT ;  /* 0x000000020000780c */ /* 0x000fe20003f46070 */
[----:B------:R-:W-:Y:S01]  /*2a00*/  IMAD.MOV.U32 R12, RZ, RZ, 0x1 ;  /* 0x00000001ff0c7424 */ /* 0x000fe200078e00ff */
[----:B------:R-:W-:Y:S02]  /*2a10*/  CS2R R10, SRZ ;  /* 0x00000000000a7805 */ /* 0x000fe4000001ff00 */
[----:B------:R-:W-:Y:S01]  /*2a20*/  CS2R R8, SRZ ;  /* 0x0000000000087805 */ /* 0x000fe2000001ff00 */
[----:B-1----:R-:W-:-:S03]  /*2a30*/  ULEA UR6, UR5, UR4, 0x18 ;  /* 0x0000000405067291 */ /* 0x002fc6000f8ec0ff */
[----:B------:R-:W-:-:S09]  /*2a40*/  UMOV UR5, URZ ;  /* 0x000000ff00057c82 */ /* 0x000fd20008000000 */
.L_x_51:
[----:B------:R-:W-:Y:S02]  /*2a50*/  LEA R2, R8, UR6, 0x3 ;  /* 0x0000000608027c11 */ /* 0x000fe4000f8e18ff */
[----:B------:R-:W-:-:S03]  /*2a60*/  SHF.L.U32 R5, R9, 0x1f, RZ ;  /* 0x0000001f09057819 */ /* 0x000fc600000006ff */
[----:B------:R-:W-:Y:S01]  /*2a70*/  VIADD R4, R2, 0x100 ;  /* 0x0000010002047836 */ /* 0x000fe20000000000 */
[----:B------:R-:W1:Y:S02]  /*2a80*/  SYNCS.PHASECHK.TRANS64.TRYWAIT P0, [R2+URZ+0xf0], R5 ;  /* 0x0000f005020075a7 */ /* 0x000e6400080011ff */
[----:B-1----:R-:W-:Y:S05]  /*2a90*/  @!P0 BRA `(.L_x_48) ;  /* 0x0000006c00448947 */ /* 0x002fea0003800000 */
.L_x_148:
[----:B------:R-:W-:Y:S01]  /*2aa0*/  ULEA UR4, UR5, UR6, 0x3 ;  /* 0x0000000605047291 */ /* 0x000fe2000f8e18ff */
[----:B------:R-:W-:Y:S02]  /*2ab0*/  PRMT R4, RZ, 0x654, R4 ;  /* 0x00000654ff047816 */ /* 0x000fe40000000004 */
[----:B-1----:R-:W-:Y:S01]  /*2ac0*/  SHF.L.U32 R5, R12, 0x1f, RZ ;  /* 0x0000001f0c057819 */ /* 0x002fe200000006ff */
[----:B------:R-:W-:Y:S01]  /*2ad0*/  UIADD3 UR7, UPT, UPT, UR4, 0x90, URZ ;  /* 0x0000009004077890 */ /* 0x000fe2000fffe0ff */
[----:B------:R1:W-:Y:S05]  /*2ae0*/  SYNCS.ARRIVE.TRANS64.RED.A1T0 RZ, [R4+URZ], RZ ;  /* 0x000000ff04ff79a7 */ /* 0x0003ea00081004ff */
[----:B------:R-:W-:Y:S01]  /*2af0*/  IMAD.U32 R7, RZ, RZ, UR7 ;  /* 0x00000007ff077e24 */ /* 0x000fe2000f8e00ff */
[----:B------:R-:W2:Y:S04]  /*2b00*/  SYNCS.PHASECHK.TRANS64.TRYWAIT P0, [UR4+0xa0], R5 ;  /* 0x0000a005ff0075a7 */ /* 0x000ea80008001104 */
[----:B------:R-:W-:Y:S01]  /*2b10*/  PRMT R6, R0, 0x654, R7 ;  /* 0x0000065400067816 */ /* 0x000fe20000000007 */
[----:B-1----:R-:W-:Y:S01]  /*2b20*/  @!P2 IMAD.MOV.U32 R4, RZ, RZ, 0x10 ;  /* 0x00000010ff04a424 */ /* 0x002fe200078e00ff */
[----:B--2---:R-:W-:Y:S06]  /*2b30*/  @!P0 BRA `(.L_x_49) ;  /* 0x0000006c00308947 */ /* 0x004fec0003800000 */
.L_x_150:
[----:B------:R-:W-:Y:S01]  /*2b40*/  ULEA UR8, UR5, UR6, 0x4 ;  /* 0x0000000605087291 */ /* 0x000fe2000f8e20ff */
[----:B------:R-:W-:Y:S01]  /*2b50*/  SEL R3, R6, R3, !P2 ;  /* 0x0000000306037207 */ /* 0x000fe20005000000 */
[----:B------:R-:W-:Y:S01]  /*2b60*/  UIADD3 UR9, UPT, UPT, UR4, 0x90, URZ ;  /* 0x0000009004097890 */ /* 0x000fe2000fffe0ff */
[----:B-1----:R-:W-:Y:S01]  /*2b70*/  LEA R2, R11, UR6, 0x3 ;  /* 0x000000060b027c11 */ /* 0x002fe2000f8e18ff */
[----:B------:R-:W-:Y:S01]  /*2b80*/  UIADD3 UR8, UPT, UPT, UR8, 0x120, URZ ;  /* 0x0000012008087890 */ /* 0x000fe2000fffe0ff */
[----:B------:R-:W-:Y:S01]  /*2b90*/  SHF.L.U32 R5, R10, 0x1f, RZ ;  /* 0x0000001f0a057819 */ /* 0x000fe200000006ff */
[----:B------:R1:W-:Y:S01]  /*2ba0*/  @!P2 SYNCS.ARRIVE.TRANS64.RED RZ, [R3+URZ], R4 ;  /* 0x0000000403ffa9a7 */ /* 0x0003e200080004ff */
[----:B------:R-:W-:Y:S01]  /*2bb0*/  UIADD3 UR4, UPT, UPT, UR5, 0x1, URZ ;  /* 0x0000000105047890 */ /* 0x000fe2000fffe0ff */
[----:B------:R-:W-:-:S03]  /*2bc0*/  VIADD R8, R8, 0x1 ;  /* 0x0000000108087836 */ /* 0x000fc60000000000 */
[----:B------:R-:W-:Y:S02]  /*2bd0*/  UISETP.NE.AND UP0, UPT, UR4, 0x2, UPT ;  /* 0x000000020400788c */ /* 0x000fe4000bf05270 */
[----:B------:R-:W-:Y:S06]  /*2be0*/  UGETNEXTWORKID.BROADCAST [UR8], [UR9] ;  /* 0x00000000080073ca */ /* 0x000fec0008000100 */
[----:B------:R-:W-:Y:S01]  /*2bf0*/  USEL UR7, URZ, 0x1, UP0 ;  /* 0x00000001ff077887 */ /* 0x000fe20008000000 */
[----:B------:R-:W-:Y:S01]  /*2c00*/  ISETP.NE.AND P0, PT, R8, 0x2, PT ;  /* 0x000000020800780c */ /* 0x000fe20003f05270 */
[----:B------:R-:W-:Y:S01]  /*2c10*/  USEL UR5, UR4, URZ, UP0 ;  /* 0x000000ff04057287 */ /* 0x000fe20008000000 */
[----:B------:R-:W2:Y:S03]  /*2c20*/  SYNCS.PHASECHK.TRANS64.TRYWAIT P1, [R2+URZ+0x90], R5 ;  /* 0x00009005020075a7 */ /* 0x000ea600080211ff */
[----:B------:R-:W-:Y:S01]  /*2c30*/  LOP3.LUT R12, R12, UR7, RZ, 0x3c, !PT ;  /* 0x000000070c0c7c12 */ /* 0x000fe2000f8e3cff */
[----:B-12---:R-:W-:Y:S07]  /*2c40*/  @!P1 BRA `(.L_x_50) ;  /* 0x0000006c00049947 */ /* 0x006fee0003800000 */
.L_x_151:
[C---:B------:R-:W-:Y:S01]  /*2c50*/  LEA R4, R11.reuse, UR6, 0x4 ;  /* 0x000000060b047c11 */ /* 0x040fe2000f8e20ff */
[----:B-1----:R-:W-:Y:S01]  /*2c60*/  VIADD R2, R2, 0xa0 ;  /* 0x000000a002027836 */ /* 0x002fe20000000000 */
[----:B------:R-:W-:Y:S01]  /*2c70*/  SEL R8, R8, RZ, P0 ;  /* 0x000000ff08087207 */ /* 0x000fe20000000000 */
[----:B------:R-:W-:-:S03]  /*2c80*/  VIADD R11, R11, 0x1 ;  /* 0x000000010b0b7836 */ /* 0x000fc60000000000 */
[----:B------:R-:W1:Y:S01]  /*2c90*/  LDS.128 R4, [R4+0x120] ;  /* 0x0001200004047984 */ /* 0x000e620000000c00 */
[----:B------:R-:W-:Y:S02]  /*2ca0*/  PRMT R2, RZ, 0x654, R2 ;  /* 0x00000654ff027816 */ /* 0x000fe40000000002 */
[C---:B------:R-:W-:Y:S01]  /*2cb0*/  ISETP.NE.AND P1, PT, R11.reuse, 0x2, PT ;  /* 0x000000020b00780c */ /* 0x040fe20003f25270 */
[----:B------:R-:W-:Y:S01]  /*2cc0*/  @!PT LDS RZ, [RZ] ;  /* 0x00000000fffff984 */ /* 0x000fe20000000800 */
[----:B------:R-:W-:Y:S01]  /*2cd0*/  @!PT LDS RZ, [RZ] ;  /* 0x00000000fffff984 */ /* 0x000fe20000000800 */
[----:B------:R-:W-:Y:S01]  /*2ce0*/  @!PT LDS RZ, [RZ] ;  /* 0x00000000fffff984 */ /* 0x000fe20000000800 */
[----:B------:R-:W-:Y:S01]  /*2cf0*/  @!PT LDS RZ, [RZ] ;  /* 0x00000000fffff984 */ /* 0x000fe20000000800 */
[----:B------:R2:W-:Y:S06]  /*2d00*/  MEMBAR.ALL.CTA ;  /* 0x0000000000007992 */ /* 0x0005ec0000008000 */
[----:B--2---:R-:W2:Y:S01]  /*2d10*/  FENCE.VIEW.ASYNC.S ;  /* 0x00000000000073c6 */ /* 0x004ea20000000000 */
[----:B------:R-:W-:Y:S01]  /*2d20*/  SEL R11, R11, RZ, P1 ;  /* 0x000000ff0b0b7207 */ /* 0x000fe20000800000 */
[----:B--2---:R2:W-:Y:S01]  /*2d30*/  SYNCS.ARRIVE.TRANS64.RED.A1T0 RZ, [R2+URZ], RZ ;  /* 0x000000ff02ff79a7 */ /* 0x0045e200081004ff */
[----:B-1----:R-:W-:-:S02]  /*2d40*/  LOP3.LUT P3, RZ, R6, 0x1, RZ, 0xc0, !PT ;  /* 0x0000000106ff7812 */ /* 0x002fc4000786c0ff */
[----:B------:R-:W-:-:S04]  /*2d50*/  SEL R5, RZ, 0x1, P1 ;  /* 0x00000001ff057807 */ /* 0x000fc80000800000 */
[----:B------:R-:W-:Y:S02]  /*2d60*/  LOP3.LUT R10, R10, R5, RZ, 0x3c, !PT ;  /* 0x000000050a0a7212 */ /* 0x000fe400078e3cff */
[----:B--2---:R-:W-:-:S04]  /*2d70*/  SEL R2, RZ, 0x1, P0 ;  /* 0x00000001ff027807 */ /* 0x004fc80000000000 */
[----:B------:R-:W-:Y:S01]  /*2d80*/  LOP3.LUT R9, R9, R2, RZ, 0x3c, !PT ;  /* 0x0000000209097212 */ /* 0x000fe200078e3cff */
[----:B------:R-:W-:Y:S06]  /*2d90*/  @P3 BRA `(.L_x_51) ;  /* 0xfffffffc002c3947 */ /* 0x000fec000383ffff */
[----:B------:R-:W-:Y:S01]  /*2da0*/  ULEA UR4, UR5, UR6, 0x3 ;  /* 0x0000000605047291 */ /* 0x000fe2000f8e18ff */
[----:B------:R-:W-:-:S08]  /*2db0*/  SHF.L.U32 R3, R12, 0x1f, RZ ;  /* 0x0000001f0c037819 */ /* 0x000fd000000006ff */
[----:B------:R-:W1:Y:S02]  /*2dc0*/  SYNCS.PHASECHK.TRANS64 P0, [UR4+0xa0], R3 ;  /* 0x0000a003ff0075a7 */ /* 0x000e640008001004 */
[----:B-1----:R-:W-:Y:S05]  /*2dd0*/  @P0 BRA `(.L_x_52) ;  /* 0x0000000000080947 */ /* 0x002fea0003800000 */
[----:B------:R-:W1:Y:S02]  /*2de0*/  SYNCS.PHASECHK.TRANS64.TRYWAIT P0, [UR4+0xa0], R3 ;  /* 0x0000a003ff0075a7 */ /* 0x000e640008001104 */
[----:B-1----:R-:W-:Y:S05]  /*2df0*/  @!P0 BRA `(.L_x_53) ;  /* 0x0000006800ac8947 */ /* 0x002fea0003800000 */
.L_x_52:
[----:B------:R-:W-:-:S04]  /*2e00*/  UIADD3 UR7, UPT, UPT, UR5, 0x1, URZ ;  /* 0x0000000105077890 */ /* 0x000fc8000fffe0ff */
[----:B------:R-:W-:-:S04]  /*2e10*/  UISETP.NE.AND UP0, UPT, UR7, 0x2, UPT ;  /* 0x000000020700788c */ /* 0x000fc8000bf05270 */
[----:B------:R-:W-:Y:S02]  /*2e20*/  USEL UR8, URZ, 0x1, UP0 ;  /* 0x00000001ff087887 */ /* 0x000fe40008000000 */
[----:B------:R-:W-:-:S04]  /*2e30*/  USEL UR7, UR7, URZ, UP0 ;  /* 0x000000ff07077287 */ /* 0x000fc80008000000 */
[----:B------:R-:W-:Y:S01]  /*2e40*/  ULEA UR7, UR7, UR6, 0x3 ;  /* 0x0000000607077291 */ /* 0x000fe2000f8e18ff */
[----:B-1----:R-:W-:-:S04]  /*2e50*/  LOP3.LUT R3, R12, UR8, RZ, 0x3c, !PT ;  /* 0x000000080c037c12 */ /* 0x002fc8000f8e3cff */
[----:B------:R-:W-:-:S04]  /*2e60*/  SHF.L.U32 R0, R3, 0x1f, RZ ;  /* 0x0000001f03007819 */ /* 0x000fc800000006ff */
[----:B------:R-:W1:Y:S02]  /*2e70*/  SYNCS.PHASECHK.TRANS64 P0, [UR7+0xa0], R0 ;  /* 0x0000a000ff0075a7 */ /* 0x000e640008001007 */
[----:B-1----:R-:W-:Y:S05]  /*2e80*/  @P0 EXIT ;  /* 0x000000000000094d */ /* 0x002fea0003800000 */
[----:B------:R-:W-:Y:S02]  /*2e90*/  SHF.L.U32 R3, R3, 0x1f, RZ ;  /* 0x0000001f03037819 */ /* 0x000fe400000006ff */
[----:B------:R-:W-:-:S07]  /*2ea0*/  MOV R0, UR7 ;  /* 0x0000000700007c02 */ /* 0x000fce0008000f00 */
.L_x_54:
[----:B-1----:R1:W2:Y:S02]  /*2eb0*/  SYNCS.PHASECHK.TRANS64.TRYWAIT P0, [R0+URZ+0xa0], R3 ;  /* 0x0000a003000075a7 */ /* 0x0022a400080011ff */
[----:B--2---:R-:W-:Y:S05]  /*2ec0*/  @!P0 NANOSLEEP.SYNCS 0x989680 ;  /* 0x009896800000895d */ /* 0x004fea0003900000 */
[----:B------:R-:W2:Y:S02]  /*2ed0*/  @!P0 SYNCS.PHASECHK.TRANS64 P0, [R0+URZ+0xa0], R3 ;  /* 0x0000a003000085a7 */ /* 0x000ea400080010ff */
[----:B--2---:R-:W-:Y:S05]  /*2ee0*/  @P0 EXIT ;  /* 0x000000000000094d */ /* 0x004fea0003800000 */
[----:B------:R-:W-:Y:S05]  /*2ef0*/  BRA `(.L_x_54) ;  /* 0xfffffffc00ec7947 */ /* 0x000fea000383ffff */
.L_x_47:
[----:B------:R-:W-:Y:S05]  /*2f00*/  BRA.U UP4, `(.L_x_55) ;  /* 0x0000000d04a07547 */ /* 0x000fea000b800000 */
[----:B------:R-:W1:Y:S01]  /*2f10*/  S2UR UR7, SR_CgaCtaId ;  /* 0x00000000000779c3 */ /* 0x000e620000008800 */
[----:B------:R-:W-:Y:S01]  /*2f20*/  UMOV UR4, 0x40 ;  /* 0x0000004000047882 */ /* 0x000fe20000000000 */
[----:B------:R-:W-:Y:S01]  /*2f30*/  NOP ;  /* 0x0000000000007918 */ /* 0x000fe20000000000 */
[----:B------:R-:W-:Y:S01]  /*2f40*/  UMOV UR6, 0x400 ;  /* 0x0000040000067882 */ /* 0x000fe20000000000 */
[----:B-1----:R-:W-:Y:S02]  /*2f50*/  ULEA UR5, UR7, UR4, 0x18 ;  /* 0x0000000407057291 */ /* 0x002fe4000f8ec0ff */
[----:B------:R-:W-:-:S07]  /*2f60*/  ULEA UR6, UR7, UR6, 0x18 ;  /* 0x0000000607067291 */ /* 0x000fce000f8ec0ff */
[----:B------:R-:W1:Y:S02]  /*2f70*/  LDS.U8 R0, [UR5+0x1c] ;  /* 0x00001c05ff007984 */ /* 0x000e640008000000 */
[----:B-1----:R-:W-:-:S13]  /*2f80*/  ISETP.NE.AND P0, PT, R0, RZ, PT ;  /* 0x000000ff0000720c */ /* 0x002fda0003f05270 */
[----:B------:R-:W-:Y:S05]  /*2f90*/  @P0 BRA `(.L_x_56) ;  /* 0x0000000000580947 */ /* 0x000fea0003800000 */
[----:B------:R-:W-:-:S13]  /*2fa0*/  ELECT P0, URZ, PT ;  /* 0x0000000000ff782f */ /* 0x000fda0003800000 */
[----:B------:R-:W-:Y:S05]  /*2fb0*/  @!P0 BRA `(.L_x_57) ;  /* 0x0000000000608947 */ /* 0x000fea0003800000 */
[----:B------:R-:W-:Y:S01]  /*2fc0*/  UMOV UR4, 0x10 ;  /* 0x0000001000047882 */ /* 0x000fe20000000000 */
[----:B------:R-:W-:Y:S01]  /*2fd0*/  HFMA2 R0, -RZ, RZ, 0, 5.9604644775390625e-08 ;  /* 0x00000001ff007431 */ /* 0x000fe200000001ff */
[----:B------:R-:W-:-:S03]  /*2fe0*/  MOV R3, 0xffff ;  /* 0x0000ffff00037802 */ /* 0x000fc60000000f00 */
[----:B------:R-:W-:Y:S04]  /*2ff0*/  DEPBAR.LE SB1, 0x36 ;  /* 0x00009d800000791a */ /* 0x000fe80000000000 */
[----:B------:R-:W1:Y:S02]  /*3000*/  UTCATOMSWS.FIND_AND_SET.ALIGN UP0, UR4, UR4 ;  /* 0x00000004000475e3 */ /* 0x000e640008000800 */
[----:B-1----:R-:W-:Y:S01]  /*3010*/  MOV R4, UR4 ;  /* 0x0000000400047c02 */ /* 0x002fe20008000f00 */
[----:B------:R-:W-:Y:S06]  /*3020*/  BRA.U UP0, `(.L_x_58) ;  /* 0x0000000100187547 */ /* 0x000fec000b800000 */
.L_x_59:
[----:B------:R-:W-:Y:S05]  /*3030*/  NANOSLEEP 0x64 ;  /* 0x000000640000795d */ /* 0x000fea0003800000 */
[----:B------:R-:W-:-:S05]  /*3040*/  UMOV UR4, 0x10 ;  /* 0x0000001000047882 */ /* 0x000fca0000000000 */
[----:B------:R-:W-:Y:S04]  /*3050*/  DEPBAR.LE SB1, 0x36 ;  /* 0x00009d800000791a */ /* 0x000fe80000000000 */
[----:B------:R-:W1:Y:S02]  /*3060*/  UTCATOMSWS.FIND_AND_SET.ALIGN UP0, UR4, UR4 ;  /* 0x00000004000475e3 */ /* 0x000e640008000800 */
[----:B-1----:R-:W-:Y:S01]  /*3070*/  MOV R4, UR4 ;  /* 0x0000000400047c02 */ /* 0x002fe20008000f00 */
[----:B------:R-:W-:Y:S05]  /*3080*/  BRA.U !UP0, `(.L_x_59) ;  /* 0xfffffffd08e87547 */ /* 0x000fea000b83ffff */
.L_x_58:
[-C--:B------:R-:W-:Y:S02]  /*3090*/  SHF.L.U32 R3, R3, R4.reuse, RZ ;  /* 0x0000000403037219 */ /* 0x080fe400000006ff */
[----:B------:R-:W-:Y:S01]  /*30a0*/  SHF.L.U32 R0, R0, R4, RZ ;  /* 0x0000000400007219 */ /* 0x000fe200000006ff */
[----:B------:R-:W-:Y:S02]  /*30b0*/  IMAD.SHL.U32 R4, R4, 0x20, RZ ;  /* 0x0000002004047824 */ /* 0x000fe400078e00ff */
[----:B------:R1:W-:Y:S04]  /*30c0*/  ATOMS.OR RZ, [UR5+0x14], R3 ;  /* 0x00001403ffff798c */ /* 0x0003e8000b000005 */
[----:B------:R1:W-:Y:S04]  /*30d0*/  ATOMS.OR RZ, [UR5+0x18], R0 ;  /* 0x00001800ffff798c */ /* 0x0003e8000b000005 */
[----:B------:R1:W-:Y:S01]  /*30e0*/  STS [UR6+0x140], R4 ;  /* 0x00014004ff007988 */ /* 0x0003e20008000806 */
[----:B------:R-:W-:Y:S05]  /*30f0*/  BRA `(.L_x_57) ;  /* 0x0000000000107947 */ /* 0x000fea0003800000 */
.L_x_56:
[----:B------:R-:W-:Y:S02]  /*3100*/  MOV R0, 0xffffffff ;  /* 0xffffffff00007802 */ /* 0x000fe40000000f00 */
[----:B------:R-:W-:-:S03]  /*3110*/  MOV R4, 0x3140 ;  /* 0x0000314000047802 */ /* 0x000fc60000000f00 */
[----:B------:R1:W-:Y:S04]  /*3120*/  STS [UR6+0x140], R0 ;  /* 0x00014000ff007988 */ /* 0x0003e80008000806 */
[----:B-1---5:R-:W-:Y:S05]  /*3130*/  CALL.REL.NOINC `($__internal_1_$__cuda_sm10x_tcgen05_guardrail_trap_phase_invalid_during_alloc) ;  /* 0x0000006c00f47944 */ /* 0x022fea0003c00000 */
.L_x_57:
[----:B------:R-:W-:Y:S05]  /*3140*/  WARPSYNC.ALL ;  /* 0x0000000000007948 */ /* 0x000fea0003800000 */
[----:B------:R-:W2:Y:S01]  /*3150*/  S2UR UR4, SR_CgaCtaId ;  /* 0x00000000000479c3 */ /* 0x000ea20000008800 */
[----:B------:R-:W-:Y:S01]  /*3160*/  UMOV UR17, 0x400 ;  /* 0x0000040000117882 */ /* 0x000fe20000000000 */
[----:B------:R-:W-:-:S06]  /*3170*/  NOP ;  /* 0x0000000000007918 */ /* 0x000fcc0000000000 */
[----:B------:R-:W-:Y:S06]  /*3180*/  BAR.ARV 0x6, 0xa0 ;  /* 0x0182800000007b1d */ /* 0x000fec0000002000 */
[----:B------:R-:W3:Y:S01]  /*3190*/  LDCU UR5, c[0x0][0x38c] ;  /* 0x00007180ff0577ac */ /* 0x000ee20008000800 */
[----:B------:R-:W-:Y:S01]  /*31a0*/  LOP3.LUT R2, R2, 0xffff, RZ, 0xc0, !PT ;  /* 0x0000ffff02027812 */ /* 0x000fe200078ec0ff */
[----:B------:R-:W-:Y:S01]  /*31b0*/  IMAD.MOV.U32 R11, RZ, RZ, 0x1 ;  /* 0x00000001ff0b7424 */ /* 0x000fe200078e00ff */
[----:B------:R-:W-:Y:S01]  /*31c0*/  CS2R R8, SRZ ;  /* 0x0000000000087805 */ /* 0x000fe2000001ff00 */
[----:B------:R-:W4:Y:S01]  /*31d0*/  LDCU UR8, c[0x0][0x38c] ;  /* 0x00007180ff0877ac */ /* 0x000f220008000800 */
[----:B------:R-:W-:Y:S01]  /*31e0*/  R2UR UR19, R2 ;  /* 0x00000000021372ca */ /* 0x000fe200000e0000 */
[----:B------:R-:W-:Y:S01]  /*31f0*/  IMAD.MOV.U32 R10, RZ, RZ, RZ ;  /* 0x000000ffff0a7224 */ /* 0x000fe200078e00ff */
[----:B------:R-:W-:Y:S01]  /*3200*/  UMOV UR22, URZ ;  /* 0x000000ff00167c82 */ /* 0x000fe20008000000 */
[----:B------:R-:W-:Y:S01]  /*3210*/  UMOV UR14, URZ ;  /* 0x000000ff000e7c82 */ /* 0x000fe20008000000 */
[----:B--2---:R-:W-:Y:S01]  /*3220*/  ULEA UR17, UR4, UR17, 0x18 ;  /* 0x0000001104117291 */ /* 0x004fe2000f8ec0ff */
[----:B------:R-:W-:Y:S01]  /*3230*/  UMOV UR26, 0x0 ;  /* 0x00000000001a7882 */ /* 0x000fe20000000000 */
[----:B------:R-:W-:-:S02]  /*3240*/  UMOV UR27, 0x4400490 ;  /* 0x04400490001b7882 */ /* 0x000fc40000000000 */
[----:B------:R-:W-:Y:S02]  /*3250*/  UIADD3 UR6, UPT, UPT, UR17, 0x8800, URZ ;  /* 0x0000880011067890 */ /* 0x000fe4000fffe0ff */
[----:B------:R-:W-:Y:S02]  /*3260*/  UIADD3 UR7, UPT, UPT, UR17, 0xc800, URZ ;  /* 0x0000c80011077890 */ /* 0x000fe4000fffe0ff */
[----:B---3--:R-:W-:Y:S01]  /*3270*/  UIADD3 UR5, UPT, UPT, UR5, 0x1f, URZ ;  /* 0x0000001f05057890 */ /* 0x008fe2000fffe0ff */
[----:B-1----:R-:W1:Y:S01]  /*3280*/  LDS R0, [UR17+0x140] ;  /* 0x00014011ff007984 */ /* 0x002e620008000800 */
[----:B------:R-:W-:Y:S02]  /*3290*/  USHF.R.U32.HI UR6, URZ, 0x4, UR6 ;  /* 0x00000004ff067899 */ /* 0x000fe40008011606 */
[----:B------:R-:W-:Y:S02]  /*32a0*/  USHF.R.S32.HI UR4, URZ, 0x1f, UR5 ;  /* 0x0000001fff047899 */ /* 0x000fe40008011405 */
[----:B------:R-:W-:-:S02]  /*32b0*/  ULOP3.LUT UR6, UR6, 0x3fff, URZ, 0xc0, !UPT ;  /* 0x00003fff06067892 */ /* 0x000fc4000f8ec0ff */
[----:B------:R-:W-:Y:S02]  /*32c0*/  ULEA.HI UR4, UR4, UR5, URZ, 0x5 ;  /* 0x0000000504047291 */ /* 0x000fe4000f8f28ff */
[----:B------:R-:W-:Y:S02]  /*32d0*/  USHF.R.U32.HI UR5, URZ, 0x4, UR7 ;  /* 0x00000004ff057899 */ /* 0x000fe40008011607 */
[----:B------:R-:W-:Y:S02]  /*32e0*/  USHF.R.S32.HI UR28, URZ, 0x5, UR4 ;  /* 0x00000005ff1c7899 */ /* 0x000fe40008011404 */
[----:B------:R-:W-:Y:S02]  /*32f0*/  ULOP3.LUT UR5, UR5, 0x3fff, URZ, 0xc0, !UPT ;  /* 0x00003fff05057892 */ /* 0x000fe4000f8ec0ff */
[----:B------:R-:W-:Y:S02]  /*3300*/  UISETP.LT.AND UP0, UPT, UR28, 0x1, UPT ;  /* 0x000000011c00788c */ /* 0x000fe4000bf01270 */
[----:B------:R-:W-:-:S02]  /*3310*/  ULOP3.LUT UR20, UR6, 0x10000, URZ, 0xfc, !UPT ;  /* 0x0001000006147892 */ /* 0x000fc4000f8efcff */
[----:B------:R-:W-:Y:S02]  /*3320*/  USEL UR29, UR28, 0x1, !UP0 ;  /* 0x000000011c1d7887 */ /* 0x000fe4000c000000 */
[----:B------:R-:W-:Y:S02]  /*3330*/  ULOP3.LUT UR21, UR5, 0x10000, URZ, 0xfc, !UPT ;  /* 0x0001000005157892 */ /* 0x000fe4000f8efcff */
[----:B------:R-:W-:Y:S02]  /*3340*/  UIADD3 UR29, UPT, UPT, -UR29, URZ, URZ ;  /* 0x000000ff1d1d7290 */ /* 0x000fe4000fffe1ff */
[----:B----4-:R-:W-:Y:S01]  /*3350*/  UISETP.GE.AND UP4, UPT, UR8, 0x1, UPT ;  /* 0x000000010800788c */ /* 0x010fe2000bf86270 */
[----:B------:R-:W-:Y:S01]  /*3360*/  UMOV UR24, 0x0 ;  /* 0x0000000000187882 */ /* 0x000fe20000000000 */
[----:B------:R-:W-:Y:S01]  /*3370*/  UMOV UR25, 0x4400490 ;  /* 0x0440049000197882 */ /* 0x000fe20000000000 */
[----:B-1----:R-:W-:-:S15]  /*3380*/  R2UR UR30, R0 ;  /* 0x00000000001e72ca */ /* 0x002fde00000e0000 */
.L_x_66:
[----:B------:R-:W-:Y:S02]  /*3390*/  LEA R0, R10, UR17, 0x3 ;  /* 0x000000110a007c11 */ /* 0x000fe4000f8e18ff */
[----:B------:R-:W-:Y:S02]  /*33a0*/  SHF.L.U32 R5, R9, 0x1f, RZ ;  /* 0x0000001f09057819 */ /* 0x000fe400000006ff */
[----:B------:R-:W-:Y:S01]  /*33b0*/  PLOP3.LUT P0, PT, PT, PT, UP4, 0x80, 0x8 ;  /* 0x000000000008781c */ /* 0x000fe20003f0f048 */
[----:B------:R-:W-:Y:S01]  /*33c0*/  VIADD R3, R0, 0xa0 ;  /* 0x000000a000037836 */ /* 0x000fe20000000000 */
[----:B-1----:R-:W1:Y:S02]  /*33d0*/  SYNCS.PHASECHK.TRANS64.TRYWAIT P1, [R0+URZ+0x90], R5 ;  /* 0x00009005000075a7 */ /* 0x002e6400080211ff */
[----:B-1-3--:R-:W-:Y:S09]  /*33e0*/  @!P1 BRA `(.L_x_60) ;  /* 0x0000006400489947 */ /* 0x00aff20003800000 */
.L_x_153:
[----:B------:R-:W-:Y:S01]  /*33f0*/  LEA R4, R10, UR17, 0x4 ;  /* 0x000000110a047c11 */ /* 0x000fe2000f8e20ff */
[----:B------:R-:W-:Y:S01]  /*3400*/  @UP4 ULEA UR4, UR14, UR17, 0x3 ;  /* 0x000000110e044291 */ /* 0x000fe2000f8e18ff */
[----:B------:R-:W-:Y:S01]  /*3410*/  PLOP3.LUT P2, PT, PT, PT, PT, 0x80, 0x8 ;  /* 0x000000000008781c */ /* 0x000fe20003f4f070 */
[----:B------:R-:W-:Y:S01]  /*3420*/  ULEA UR23, UR22, UR17, 0x3 ;  /* 0x0000001116177291 */ /* 0x000fe2000f8e18ff */
[----:B------:R-:W-:Y:S02]  /*3430*/  PRMT R3, RZ, 0x654, R3 ;  /* 0x00000654ff037816 */ /* 0x000fe40000000003 */
[----:B-1----:R-:W1:Y:S01]  /*3440*/  LDS.128 R4, [R4+0x120] ;  /* 0x0001200004047984 */ /* 0x002e620000000c00 */
[----:B------:R-:W-:Y:S02]  /*3450*/  @P0 SHF.L.U32 R2, R8, 0x1f, RZ ;  /* 0x0000001f08020819 */ /* 0x000fe400000006ff */
[----:B------:R-:W-:Y:S01]  /*3460*/  SHF.L.U32 R0, R11, 0x1f, RZ ;  /* 0x0000001f0b007819 */ /* 0x000fe200000006ff */
[----:B------:R-:W-:Y:S01]  /*3470*/  @!PT LDS RZ, [RZ] ;  /* 0x00000000fffff984 */ /* 0x000fe20000000800 */
[----:B------:R-:W-:Y:S01]  /*3480*/  @!PT LDS RZ, [RZ] ;  /* 0x00000000fffff984 */ /* 0x000fe20000000800 */
[----:B------:R-:W-:Y:S01]  /*3490*/  @!PT LDS RZ, [RZ] ;  /* 0x00000000fffff984 */ /* 0x000fe20000000800 */
[----:B------:R-:W-:Y:S01]  /*34a0*/  @!PT LDS RZ, [RZ] ;  /* 0x00000000fffff984 */ /* 0x000fe20000000800 */
[----:B------:R2:W-:Y:S06]  /*34b0*/  MEMBAR.ALL.CTA ;  /* 0x0000000000007992 */ /* 0x0005ec0000008000 */
[----:B--2---:R-:W2:Y:S02]  /*34c0*/  FENCE.VIEW.ASYNC.S ;  /* 0x00000000000073c6 */ /* 0x004ea40000000000 */
[----:B--2---:R2:W-:Y:S01]  /*34d0*/  SYNCS.ARRIVE.TRANS64.RED.A1T0 RZ, [R3+URZ], RZ ;  /* 0x000000ff03ff79a7 */ /* 0x0045e200081004ff */
[----:B------:R2:W3:Y:S01]  /*34e0*/  @P0 SYNCS.PHASECHK.TRANS64.TRYWAIT P2, [UR4], R2 ;  /* 0x00000002ff0005a7 */ /* 0x0004e20008041104 */
[----:B------:R-:W-:Y:S01]  /*34f0*/  ULEA.HI UR4, UR22, UR22, URZ, 0x1 ;  /* 0x0000001616047291 */ /* 0x000fe2000f8f08ff */
[----:B-1----:R-:W-:-:S03]  /*3500*/  LOP3.LUT P1, RZ, R6, 0x1, RZ, 0xc0, !PT ;  /* 0x0000000106ff7812 */ /* 0x002fc6000782c0ff */
[----:B------:R-:W-:Y:S02]  /*3510*/  USHF.L.U32 UR18, UR4, 0x7, URZ ;  /* 0x0000000704127899 */ /* 0x000fe400080006ff */
[----:B------:R-:W-:Y:S02]  /*3520*/  ULOP3.LUT UR4, UR4, 0xffe, URZ, 0xc0, !UPT ;  /* 0x00000ffe04047892 */ /* 0x000fe4000f8ec0ff */
[----:B------:R-:W-:Y:S02]  /*3530*/  ULOP3.LUT UR18, UR18, 0xffffff00, URZ, 0xc0, !UPT ;  /* 0xffffff0012127892 */ /* 0x000fe4000f8ec0ff */
[----:B------:R-:W-:Y:S02]  /*3540*/  UIADD3 UR4, UPT, UPT, -UR4, UR22, URZ ;  /* 0x0000001604047290 */ /* 0x000fe4000fffe1ff */
[----:B------:R-:W-:Y:S01]  /*3550*/  UIADD3 UR18, UPT, UPT, UR30, UR18, URZ ;  /* 0x000000121e127290 */ /* 0x000fe2000fffe0ff */
[----:B------:R-:W1:Y:S03]  /*3560*/  SYNCS.PHASECHK.TRANS64.TRYWAIT P0, [UR23+0xd0], R0 ;  /* 0x0000d000ff0075a7 */ /* 0x000e660008001117 */
[----:B------:R-:W-:Y:S01]  /*3570*/  ULEA UR18, UR4, UR18, 0x14 ;  /* 0x0000001204127291 */ /* 0x000fe2000f8ea0ff */
[----:B-123--:R-:W-:Y:S11]  /*3580*/  @!P0 BRA `(.L_x_61) ;  /* 0x0000006000f48947 */ /* 0x00eff60003800000 */
.L_x_155:
[----:B------:R-:W-:Y:S01]  /*3590*/  IADD3 R10, PT, PT, R10, 0x1, RZ ;  /* 0x000000010a0a7810 */ /* 0x000fe20007ffe0ff */
[----:B------:R-:W-:Y:S06]  /*35a0*/  BRA.U !UP4, `(.L_x_62) ;  /* 0x000000010c987547 */ /* 0x000fec000b800000 */
[----:B------:R-:W-:Y:S01]  /*35b0*/  UPLOP3.LUT UP2, UPT, UPT, UPT, UPT, 0x40, 0x4 ;  /* 0x000000000004789c */ /* 0x000fe20003f4e870 */
[----:B------:R-:W-:Y:S01]  /*35c0*/  UMOV UR16, UR29 ;  /* 0x0000001d00107c82 */ /* 0x000fe20008000000 */
[----:B------:R-:W-:Y:S01]  /*35d0*/  UMOV UR15, UR28 ;  /* 0x0000001c000f7c82 */ /* 0x000fe20008000000 */
[----:B------:R-:W-:-:S08]  /*35e0*/  UMOV UR6, UR14 ;  /* 0x0000000e00067c82 */ /* 0x000fd00008000000 */
.L_x_65:
[----:B------:R-:W-:Y:S02]  /*35f0*/  UIADD3 UR16, UPT, UPT, UR16, 0x1, URZ ;  /* 0x0000000110107890 */ /* 0x000fe4000fffe0ff */
[----:B--2---:R-:W-:Y:S02]  /*3600*/  ULEA UR5, UR6, UR17, 0x3 ;  /* 0x0000001106057291 */ /* 0x004fe4000f8e18ff */
[----:B------:R-:W-:Y:S01]  /*3610*/  UISETP.NE.AND UP3, UPT, UR16, URZ, UPT ;  /* 0x000000ff1000728c */ /* 0x000fe2000bf65270 */
[----:B---3--:R-:W-:Y:S10]  /*3620*/  @P2 BRA `(.L_x_63) ;  /* 0x00000000000c2947 */ /* 0x008ff40003800000 */
[----:B-1----:R-:W-:Y:S04]  /*3630*/  SHF.L.U32 R3, R8, 0x1f, RZ ;  /* 0x0000001f08037819 */ /* 0x002fe800000006ff */
[----:B------:R-:W1:Y:S02]  /*3640*/  SYNCS.PHASECHK.TRANS64.TRYWAIT P0, [UR5], R3 ;  /* 0x00000003ff0075a7 */ /* 0x000e640008001105 */
[----:B-1----:R-:W-:Y:S05]  /*3650*/  @!P0 BRA `(.L_x_64) ;  /* 0x0000006000d88947 */ /* 0x002fea0003800000 */
.L_x_63:
[----:B------:R-:W-:Y:S01]  /*3660*/  UISETP.NE.AND UP0, UPT, UR15, 0x1, UPT ;  /* 0x000000010f00788c */ /* 0x000fe2000bf05270 */
[----:B------:R-:W-:Y:S01]  /*3670*/  PLOP3.LUT P2, PT, PT, PT, PT, 0x80, 0x8 ;  /* 0x000000000008781c */ /* 0x000fe20003f4f070 */
[----:B------:R-:W-:Y:S02]  /*3680*/  UIADD3 UR4, UPT, UPT, UR6, 0x1, URZ ;  /* 0x0000000106047890 */ /* 0x000fe4000fffe0ff */
[----:B------:R-:W-:Y:S02]  /*3690*/  ULEA UR12, UR6, UR21, 0xa ;  /* 0x00000015060c7291 */ /* 0x000fe4000f8e50ff */
[----:B------:R-:W-:Y:S01]  /*36a0*/  UISETP.NE.AND UP1, UPT, UR4, 0x4, UPT ;  /* 0x000000040400788c */ /* 0x000fe2000bf25270 */
[----:B------:R-:W-:Y:S01]  /*36b0*/  PLOP3.LUT P0, PT, PT, PT, UP0, 0x80, 0x8 ;  /* 0x000000000008781c */ /* 0x000fe20003f0f008 */
[----:B------:R-:W-:Y:S02]  /*36c0*/  UIADD3 UR10, UPT, UPT, UR12, 0x2, URZ ;  /* 0x000000020c0a7890 */ /* 0x000fe4000fffe0ff */
[----:B------:R-:W-:Y:S02]  /*36d0*/  USEL UR7, URZ, 0x1, UP1 ;  /* 0x00000001ff077887 */ /* 0x000fe40008800000 */
[----:B------:R-:W-:Y:S02]  /*36e0*/  USEL UR14, UR4, URZ, UP1 ;  /* 0x000000ff040e7287 */ /* 0x000fe40008800000 */
[----:B------:R-:W-:Y:S02]  /*36f0*/  UIADD3 UR15, UPT, UPT, UR15, -0x1, URZ ;  /* 0xffffffff0f0f7890 */ /* 0x000fe4000fffe0ff */
[----:B------:R-:W-:Y:S01]  /*3700*/  @UP0 ULEA UR4, UR14, UR17, 0x3 ;  /* 0x000000110e040291 */ /* 0x000fe2000f8e18ff */
[----:B------:R-:W-:Y:S01]  /*3710*/  LOP3.LUT R8, R8, UR7, RZ, 0x3c, !PT ;  /* 0x0000000708087c12 */ /* 0x000fe2000f8e3cff */
[----:B------:R-:W-:Y:S01]  /*3720*/  UIADD3 UR7, UPT, UPT, UR5, 0x20, URZ ;  /* 0x0000002005077890 */ /* 0x000fe2000fffe0ff */
[----:B------:R-:W-:Y:S02]  /*3730*/  UMOV UR13, 0x80004020 ;  /* 0x80004020000d7882 */ /* 0x000fe40000000000 */
[----:B-1----:R-:W-:Y:S01]  /*3740*/  @P0 SHF.L.U32 R0, R8, 0x1f, RZ ;  /* 0x0000001f08000819 */ /* 0x002fe200000006ff */
[----:B------:R-:W-:Y:S01]  /*3750*/  UMOV UR5, 0x80004020 ;  /* 0x8000402000057882 */ /* 0x000fe20000000000 */
[----:B------:R-:W-:Y:S01]  /*3760*/  UMOV UR11, 0x80004020 ;  /* 0x80004020000b7882 */ /* 0x000fe20000000000 */
[----:B------:R-:W-:Y:S01]  /*3770*/  UMOV UR9, 0x80004020 ;  /* 0x8000402000097882 */ /* 0x000fe20000000000 */
[----:B------:R2:W3:Y:S01]  /*3780*/  @P0 SYNCS.PHASECHK.TRANS64.TRYWAIT P2, [UR4], R0 ;  /* 0x00000000ff0005a7 */ /* 0x0004e20008041104 */
[----:B------:R-:W-:Y:S03]  /*3790*/  ULEA UR4, UR6, UR20, 0x8 ;  /* 0x0000001406047291 */ /* 0x000fe6000f8e40ff */
[----:B------:R-:W-:Y:S01]  /*37a0*/  UMOV UR6, UR14 ;  /* 0x0000000e00067c82 */ /* 0x000fe20008000000 */
[----:B------:R-:W-:Y:S05]  /*37b0*/  UIADD3 UR8, UPT, UPT, UR4, 0x2, URZ ;  /* 0x0000000204087890 */ /* 0x000fea000fffe0ff */
[----:B------:R2:W-:Y:S01]  /*37c0*/  UTCHMMA gdesc[UR4], gdesc[UR12], tmem[UR18], tmem[UR26], idesc[UR27], UP2 ;  /* 0x00ff1a0c040075ea */ /* 0x0005e20009000012 */
[----:B------:R-:W-:Y:S03]  /*37d0*/  UPLOP3.LUT UP2, UPT, UPT, UPT, UPT, 0x80, 0x8 ;  /* 0x000000000008789c */ /* 0x000fe60003f4f070 */
[----:B------:R2:W-:Y:S01]  /*37e0*/  UTCHMMA gdesc[UR8], gdesc[UR10], tmem[UR18], tmem[UR24], idesc[UR25], UPT ;  /* 0x00ff180a080075ea */ /* 0x0005e2000b800012 */
[----:B------:R2:W-:Y:S01]  /*37f0*/  UTCBAR.MULTICAST [UR7], URZ, UR19 ;  /* 0x000000ff070073e9 */ /* 0x0005e20008000813 */
[----:B------:R-:W-:Y:S06]  /*3800*/  BRA.U UP3, `(.L_x_65) ;  /* 0xfffffffd03787547 */ /* 0x000fec000b83ffff */
.L_x_62:
[----:B--2---:R-:W-:Y:S01]  /*3810*/  UIADD3 UR4, UPT, UPT, UR22, 0x1, URZ ;  /* 0x0000000116047890 */ /* 0x004fe2000fffe0ff */
[C---:B------:R-:W-:Y:S01]  /*3820*/  ISETP.NE.AND P0, PT, R10.reuse, 0x2, PT ;  /* 0x000000020a00780c */ /* 0x040fe20003f05270 */
[----:B------:R-:W-:Y:S02]  /*3830*/  UIADD3 UR5, UPT, UPT, UR23, 0xb0, URZ ;  /* 0x000000b017057890 */ /* 0x000fe4000fffe0ff */
[----:B------:R-:W-:Y:S01]  /*3840*/  UISETP.NE.AND UP0, UPT, UR4, 0x4, UPT ;  /* 0x000000040400788c */ /* 0x000fe2000bf05270 */
[----:B-1----:R-:W-:Y:S02]  /*3850*/  SEL R0, RZ, 0x1, P0 ;  /* 0x00000001ff007807 */ /* 0x002fe40000000000 */
[----:B------:R-:W-:Y:S01]  /*3860*/  SEL R10, R10, RZ, P0 ;  /* 0x000000ff0a0a7207 */ /* 0x000fe20000000000 */
[----:B------:R-:W-:Y:S01]  /*3870*/  USEL UR6, URZ, 0x1, UP0 ;  /* 0x00000001ff067887 */ /* 0x000fe20008000000 */
[----:B------:R-:W-:Y:S01]  /*3880*/  LOP3.LUT R9, R9, R0, RZ, 0x3c, !PT ;  /* 0x0000000009097212 */ /* 0x000fe200078e3cff */
[----:B------:R-:W-:Y:S01]  /*3890*/  USEL UR22, UR4, URZ, UP0 ;  /* 0x000000ff04167287 */ /* 0x000fe20008000000 */
[----:B------:R1:W-:Y:S03]  /*38a0*/  UTCBAR [UR5], URZ ;  /* 0x000000ff050073e9 */ /* 0x0003e600080000ff */
[----:B------:R-:W-:Y:S01]  /*38b0*/  LOP3.LUT R11, R11, UR6, RZ, 0x3c, !PT ;  /* 0x000000060b0b7c12 */ /* 0x000fe2000f8e3cff */
[----:B------:R-:W-:Y:S07]  /*38c0*/  @P1 BRA `(.L_x_66) ;  /* 0xfffffff800b01947 */ /* 0x000fee000383ffff */
[----:B------:R-:W2:Y:S01]  /*38d0*/  S2UR UR8, SR_CgaCtaId ;  /* 0x00000000000879c3 */ /* 0x000ea20000008800 */
[----:B------:R-:W-:Y:S01]  /*38e0*/  ELECT P0, URZ, PT ;  /* 0x0000000000ff782f */ /* 0x000fe20003800000 */
[----:B------:R-:W-:Y:S01]  /*38f0*/  IMAD.MOV.U32 R0, RZ, RZ, 0x1 ;  /* 0x00000001ff007424 */ /* 0x000fe200078e00ff */
[----:B------:R-:W-:Y:S01]  /*3900*/  UIADD3 UR17, UPT, UPT, UR17, 0xd0, URZ ;  /* 0x000000d011117890 */ /* 0x000fe2000fffe0ff */
[----:B------:R-:W-:Y:S01]  /*3910*/  SHF.L.U32 R3, R11, 0x1f, RZ ;  /* 0x0000001f0b037819 */ /* 0x000fe200000006ff */
[----:B------:R-:W-:-:S03]  /*3920*/  UMOV UR4, 0x40 ;  /* 0x0000004000047882 */ /* 0x000fc60000000000 */
[----:B------:R-:W-:Y:S01]  /*3930*/  UVIRTCOUNT.DEALLOC.SMPOOL 0x80 ;  /* 0x000000800000784c */ /* 0x000fe20000000000 */
[----:B--2---:R-:W-:Y:S02]  /*3940*/  ULEA UR8, UR8, UR4, 0x18 ;  /* 0x0000000408087291 */ /* 0x004fe4000f8ec0ff */
[----:B------:R-:W-:-:S07]  /*3950*/  ULEA UR4, UR22, UR17, 0x3 ;  /* 0x0000001116047291 */ /* 0x000fce000f8e18ff */
[----:B------:R2:W-:Y:S02]  /*3960*/  @P0 STS.U8 [UR8+0x1c], R0 ;  /* 0x00001c00ff000988 */ /* 0x0005e40008000008 */
[----:B------:R-:W4:Y:S02]  /*3970*/  SYNCS.PHASECHK.TRANS64.TRYWAIT P0, [UR4], R3 ;  /* 0x00000003ff0075a7 */ /* 0x000f240008001104 */
[----:B--2-4-:R-:W-:Y:S05]  /*3980*/  @!P0 BRA `(.L_x_67) ;  /* 0x0000006000248947 */ /* 0x014fea0003800000 */
.L_x_158:
[----:B------:R-:W-:-:S04]  /*3990*/  UIADD3 UR4, UPT, UPT, UR22, 0x1, URZ ;  /* 0x0000000116047890 */ /* 0x000fc8000fffe0ff */
[----:B------:R-:W-:-:S04]  /*39a0*/  UISETP.NE.AND UP0, UPT, UR4, 0x4, UPT ;  /* 0x000000040400788c */ /* 0x000fc8000bf05270 */
[----:B------:R-:W-:Y:S02]  /*39b0*/  USEL UR6, URZ, 0x1, UP0 ;  /* 0x00000001ff067887 */ /* 0x000fe40008000000 */
[----:B------:R-:W-:-:S04]  /*39c0*/  USEL UR4, UR4, URZ, UP0 ;  /* 0x000000ff04047287 */ /* 0x000fc80008000000 */
[----:B-1----:R-:W-:Y:S01]  /*39d0*/  ULEA UR5, UR4, UR17, 0x3 ;  /* 0x0000001104057291 */ /* 0x002fe2000f8e18ff */
[----:B------:R-:W-:-:S04]  /*39e0*/  LOP3.LUT R2, R11, UR6, RZ, 0x3c, !PT ;  /* 0x000000060b027c12 */ /* 0x000fc8000f8e3cff */
[----:B--2---:R-:W-:-:S04]  /*39f0*/  SHF.L.U32 R3, R2, 0x1f, RZ ;  /* 0x0000001f02037819 */ /* 0x004fc800000006ff */
[----:B------:R-:W1:Y:S02]  /*3a00*/  SYNCS.PHASECHK.TRANS64.TRYWAIT P0, [UR5], R3 ;  /* 0x00000003ff0075a7 */ /* 0x000e640008001105 */
[----:B-1----:R-:W-:Y:S05]  /*3a10*/  @!P0 BRA `(.L_x_68) ;  /* 0x0000006000188947 */ /* 0x002fea0003800000 */
.L_x_160:
        /* <DEDUP_REMOVED lines=9> */
.L_x_162:
[----:B------:R-:W-:-:S04]  /*3ab0*/  UIADD3 UR4, UPT, UPT, UR4, 0x1, URZ ;  /* 0x0000000104047890 */ /* 0x000fc8000fffe0ff */
[----:B------:R-:W-:-:S04]  /*3ac0*/  UISETP.NE.AND UP0, UPT, UR4, 0x4, UPT ;  /* 0x000000040400788c */ /* 0x000fc8000bf05270 */
[----:B------:R-:W-:Y:S02]  /*3ad0*/  USEL UR5, URZ, 0x1, UP0 ;  /* 0x00000001ff057887 */ /* 0x000fe40008000000 */
[----:B------:R-:W-:-:S04]  /*3ae0*/  USEL UR4, UR4, URZ, UP0 ;  /* 0x000000ff04047287 */ /* 0x000fc80008000000 */
[----:B------:R-:W-:Y:S01]  /*3af0*/  ULEA UR4, UR4, UR17, 0x3 ;  /* 0x0000001104047291 */ /* 0x000fe2000f8e18ff */
[----:B-1----:R-:W-:-:S04]  /*3b00*/  LOP3.LUT R3, R2, UR5, RZ, 0x3c, !PT ;  /* 0x0000000502037c12 */ /* 0x002fc8000f8e3cff */
[----:B------:R-:W-:-:S04]  /*3b10*/  SHF.L.U32 R3, R3, 0x1f, RZ ;  /* 0x0000001f03037819 */ /* 0x000fc800000006ff */
[----:B------:R-:W1:Y:S02]  /*3b20*/  SYNCS.PHASECHK.TRANS64.TRYWAIT P0, [UR4], R3 ;  /* 0x00000003ff0075a7 */ /* 0x000e640008001104 */
[----:B-1----:R-:W-:Y:S05]  /*3b30*/  @!P0 BRA `(.L_x_70) ;  /* 0x0000006000008947 */ /* 0x002fea0003800000 */
.L_x_164:
[----:B------:R-:W-:Y:S01]  /*3b40*/  NOP ;  /* 0x0000000000007918 */ /* 0x000fe20000000000 */
[----:B-1----:R-:W1:Y:S01]  /*3b50*/  LDS R0, [UR8+0x14] ;  /* 0x00001408ff007984 */ /* 0x002e620008000800 */
[----:B------:R-:W-:Y:S01]  /*3b60*/  ULOP3.LUT UR4, UR30, 0xffff, URZ, 0xc0, !UPT ;  /* 0x0000ffff1e047892 */ /* 0x000fe2000f8ec0ff */
[----:B------:R-:W-:Y:S01]  /*3b70*/  UMOV UR5, 0xffff ;  /* 0x0000ffff00057882 */ /* 0x000fe20000000000 */
[----:B------:R-:W-:Y:S02]  /*3b80*/  UMOV UR6, 0x1 ;  /* 0x0000000100067882 */ /* 0x000fe40000000000 */
[----:B------:R-:W-:-:S04]  /*3b90*/  USHF.R.U32.HI UR4, URZ, 0x5, UR4 ;  /* 0x00000005ff047899 */ /* 0x000fc80008011604 */
[----:B------:R-:W-:Y:S02]  /*3ba0*/  USHF.L.U32 UR5, UR5, UR4, URZ ;  /* 0x0000000405057299 */ /* 0x000fe400080006ff */
[----:B------:R-:W-:-:S04]  /*3bb0*/  USHF.L.U32 UR4, UR6, UR4, URZ ;  /* 0x0000000406047299 */ /* 0x000fc800080006ff */
[----:B-1----:R-:W-:-:S04]  /*3bc0*/  LOP3.LUT R0, R0, UR5, RZ, 0xc0, !PT ;  /* 0x0000000500007c12 */ /* 0x002fc8000f8ec0ff */
[----:B------:R-:W-:-:S13]  /*3bd0*/  ISETP.NE.AND P0, PT, R0, UR5, PT ;  /* 0x0000000500007c0c */ /* 0x000fda000bf05270 */
[----:B------:R-:W-:Y:S05]  /*3be0*/  @P0 BRA `(.L_x_71) ;  /* 0x0000000000580947 */ /* 0x000fea0003800000 */
[----:B------:R-:W1:Y:S02]  /*3bf0*/  LDS R0, [UR8+0x18] ;  /* 0x00001808ff007984 */ /* 0x000e640008000800 */
[----:B-1----:R-:W-:-:S04]  /*3c00*/  LOP3.LUT R0, R0, UR4, RZ, 0xc0, !PT ;  /* 0x0000000400007c12 */ /* 0x002fc8000f8ec0ff */
[----:B------:R-:W-:-:S13]  /*3c10*/  ISETP.NE.AND P0, PT, R0, UR4, PT ;  /* 0x0000000400007c0c */ /* 0x000fda000bf05270 */
[----:B------:R-:W-:Y:S05]  /*3c20*/  @P0 BRA `(.L_x_72) ;  /* 0x00000000003c0947 */ /* 0x000fea0003800000 */
[----:B------:R-:W1:Y:S01]  /*3c30*/  S2R R2, SR_LANEID ;  /* 0x0000000000027919 */ /* 0x000e620000000000 */
[----:B------:R-:W-:Y:S01]  /*3c40*/  ULOP3.LUT UR5, URZ, UR5, URZ, 0x33, !UPT ;  /* 0x00000005ff057292 */ /* 0x000fe2000f8e33ff */
[----:B------:R-:W-:Y:S01]  /*3c50*/  LOP3.LUT R4, RZ, UR4, RZ, 0x33, !PT ;  /* 0x00000004ff047c12 */ /* 0x000fe2000f8e33ff */
[----:B------:R-:W-:Y:S02]  /*3c60*/  VOTEU.ANY UR4, UPT, PT ;  /* 0x0000000000047886 */ /* 0x000fe400038e0100 */
[----:B------:R-:W-:Y:S01]  /*3c70*/  UFLO.U32 UR4, UR4 ;  /* 0x00000004000472bd */ /* 0x000fe200080e0000 */
[----:B------:R-:W2:Y:S01]  /*3c80*/  REDUX UR6, R4 ;  /* 0x00000000040673c4 */ /* 0x000ea20000000000 */
[----:B------:R-:W-:-:S06]  /*3c90*/  IMAD.U32 R0, RZ, RZ, UR5 ;  /* 0x00000005ff007e24 */ /* 0x000fcc000f8e00ff */
[----:B------:R4:W-:Y:S01]  /*3ca0*/  UTCATOMSWS.AND URZ, UR5 ;  /* 0x0000000500ff79e3 */ /* 0x0009e20008000000 */
[----:B------:R-:W3:Y:S01]  /*3cb0*/  REDUX UR7, R0 ;  /* 0x00000000000773c4 */ /* 0x000ee20000000000 */
[----:B-1----:R-:W-:Y:S01]  /*3cc0*/  ISETP.EQ.U32.AND P0, PT, R2, UR4, PT ;  /* 0x0000000402007c0c */ /* 0x002fe2000bf02070 */
[----:B--2---:R-:W-:Y:S01]  /*3cd0*/  IMAD.U32 R2, RZ, RZ, UR6 ;  /* 0x00000006ff027e24 */ /* 0x004fe2000f8e00ff */
[----:B---3--:R-:W-:-:S11]  /*3ce0*/  MOV R3, UR7 ;  /* 0x0000000700037c02 */ /* 0x008fd60008000f00 */
[----:B------:R4:W-:Y:S04]  /*3cf0*/  @P0 ATOMS.AND RZ, [UR8+0x14], R3 ;  /* 0x00001403ffff098c */ /* 0x0009e8000a800008 */
[----:B------:R4:W-:Y:S01]  /*3d00*/  @P0 ATOMS.AND RZ, [UR8+0x18], R2 ;  /* 0x00001802ffff098c */ /* 0x0009e2000a800008 */
[----:B------:R-:W-:Y:S05]  /*3d10*/  BRA `(.L_x_73) ;  /* 0x0000000000147947 */ /* 0x000fea0003800000 */
.L_x_72:
[----:B------:R-:W-:Y:S02]  /*3d20*/  MOV R2, 0x3d40 ;  /* 0x00003d4000027802 */ /* 0x000fe40000000f00 */
[----:B---3-5:R-:W-:Y:S05]  /*3d30*/  CALL.REL.NOINC `($__internal_0_$__cuda_sm10x_tcgen05_guardrail_trap_col_being_dealloced_not_returned_by_alloc) ;  /* 0x0000006000e87944 */ /* 0x028fea0003c00000 */
[----:B------:R-:W-:Y:S05]  /*3d40*/  BRA `(.L_x_73) ;  /* 0x0000000000087947 */ /* 0x000fea0003800000 */
.L_x_71:
[----:B------:R-:W-:Y:S02]  /*3d50*/  MOV R2, 0x3d70 ;  /* 0x00003d7000027802 */ /* 0x000fe40000000f00 */
[----:B---3-5:R-:W-:Y:S05]  /*3d60*/  CALL.REL.NOINC `($__internal_2_$__cuda_sm10x_tcgen05_guardrail_trap_unallocated_columns_being_dealloced) ;  /* 0x0000006000f47944 */ /* 0x028fea0003c00000 */
.L_x_73:
[----:B------:R-:W-:Y:S01]  /*3d70*/  NOP ;  /* 0x0000000000007918 */ /* 0x000fe20000000000 */
[----:B----4-:R-:W-:Y:S05]  /*3d80*/  EXIT ;  /* 0x000000000000794d */ /* 0x010fea0003800000 */
.L_x_55:
[----:B------:R-:W-:-:S09]  /*3d90*/  UISETP.NE.OR UP0, UPT, UR17, 0x3, !UP3 ;  /* 0x000000031100788c */ /* 0x000fd2000df05670 */
[----:B------:R-:W-:Y:S05]  /*3da0*/  BRA.U UP0, `(.L_x_74) ;  /* 0x00000011005c7547 */ /* 0x000fea000b800000 */
[----:B------:R-:W1:Y:S01]  /*3db0*/  S2UR UR10, SR_CgaCtaId ;  /* 0x00000000000a79c3 */ /* 0x000e620000008800 */
[----:B------:R-:W2:Y:S01]  /*3dc0*/  LDCU UR31, c[0x0][0x370] ;  /* 0x00006e00ff1f77ac */ /* 0x000ea20008000800 */
[----:B------:R-:W-:Y:S02]  /*3dd0*/  HFMA2 R13, -RZ, RZ, 0, 0 ;  /* 0x00000000ff0d7431 */ /* 0x000fe400000001ff */
[----:B------:R-:W-:Y:S01]  /*3de0*/  IMAD.MOV.U32 R15, RZ, RZ, 0x1 ;  /* 0x00000001ff0f7424 */ /* 0x000fe200078e00ff */
[----:B------:R-:W-:Y:S01]  /*3df0*/  MOV R7, 0x2000 ;  /* 0x0000200000077802 */ /* 0x000fe20000000f00 */
[----:B------:R-:W2:Y:S01]  /*3e00*/  LDCU.128 UR44, c[0x0][0xb10] ;  /* 0x00016200ff2c77ac */ /* 0x000ea20008000c00 */
[----:B------:R-:W-:Y:S01]  /*3e10*/  IMAD.MOV.U32 R14, RZ, RZ, RZ ;  /* 0x000000ffff0e7224 */ /* 0x000fe200078e00ff */
[----:B------:R-:W3:Y:S01]  /*3e20*/  LDC.64 R16, c[0x0][0x348] ;  /* 0x0000d200ff107b82 */ /* 0x000ee20000000a00 */
[----:B------:R-:W4:Y:S01]  /*3e30*/  LDCU UR30, c[0x0][0x374] ;  /* 0x00006e80ff1e77ac */ /* 0x000f220008000800 */
[----:B------:R-:W1:Y:S06]  /*3e40*/  LDCU UR15, c[0x0][0xb0c] ;  /* 0x00016180ff0f77ac */ /* 0x000e6c0008000800 */
[----:B------:R-:W3:Y:S01]  /*3e50*/  LDC.64 R2, c[0x0][0x888] ;  /* 0x00022200ff027b82 */ /* 0x000ee20000000a00 */
[----:B------:R-:W3:Y:S01]  /*3e60*/  LDCU UR49, c[0x0][0xb20] ;  /* 0x00016400ff3177ac */ /* 0x000ee20008000800 */
[----:B------:R-:W3:Y:S06]  /*3e70*/  LDCU UR4, c[0x0][0xb30] ;  /* 0x00016600ff0477ac */ /* 0x000eec0008000800 */
[----:B------:R-:W3:Y:S01]  /*3e80*/  LDC.64 R4, c[0x0][0x890] ;  /* 0x00022400ff047b82 */ /* 0x000ee20000000a00 */
[----:B------:R-:W-:Y:S01]  /*3e90*/  UMOV UR21, 0x400 ;  /* 0x0000040000157882 */ /* 0x000fe20000000000 */
[----:B--2---:R-:W-:-:S02]  /*3ea0*/  UIMAD.WIDE.U32 UR6, UR31, UR44, URZ ;  /* 0x0000002c1f0672a5 */ /* 0x004fc4000f8e00ff */
[----:B----4-:R-:W-:Y:S02]  /*3eb0*/  UIMAD.WIDE.U32 UR8, UR30, UR47, URZ ;  /* 0x0000002f1e0872a5 */ /* 0x010fe4000f8e00ff */
[----:B-1----:R-:W-:Y:S02]  /*3ec0*/  ULEA UR21, UR10, UR21, 0x18 ;  /* 0x000000150a157291 */ /* 0x002fe4000f8ec0ff */
[----:B------:R-:W-:Y:S02]  /*3ed0*/  UPLOP3.LUT UP3, UPT, UPT, UPT, UPT, 0x40, 0x4 ;  /* 0x000000000004789c */ /* 0x000fe40003f6e870 */
[----:B------:R-:W-:Y:S02]  /*3ee0*/  UIADD3 UR37, UPT, UPT, UR21, 0x58, URZ ;  /* 0x0000005815257890 */ /* 0x000fe4000fffe0ff */
[----:B------:R-:W-:Y:S02]  /*3ef0*/  UIADD3 UR33, UPT, UPT, UR21, 0x40, URZ ;  /* 0x0000004015217890 */ /* 0x000fe4000fffe0ff */
[----:B------:R-:W-:-:S02]  /*3f00*/  UIADD3 UR25, UPT, UPT, UR21, 0x48, URZ ;  /* 0x0000004815197890 */ /* 0x000fc4000fffe0ff */
[----:B------:R-:W-:Y:S01]  /*3f10*/  UIADD3 UR17, UPT, UPT, UR21, 0x50, URZ ;  /* 0x0000005015117890 */ /* 0x000fe2000fffe0ff */
[----:B------:R-:W-:Y:S01]  /*3f20*/  UMOV UR6, UR7 ;  /* 0x0000000700067c82 */ /* 0x000fe20008000000 */
[----:B------:R-:W-:Y:S01]  /*3f30*/  UMOV UR41, UR9 ;  /* 0x0000000900297c82 */ /* 0x000fe20008000000 */
[----:B------:R-:W-:Y:S02]  /*3f40*/  UISETP.GE.AND UP0, UPT, UR42, 0x1, UPT ;  /* 0x000000012a00788c */ /* 0x000fe4000bf06270 */
[----:B------:R-:W-:Y:S01]  /*3f50*/  UISETP.NE.AND UP4, UPT, UR42, 0x1, UPT ;  /* 0x000000012a00788c */ /* 0x000fe2000bf85270 */
[----:B------:R-:W1:Y:S01]  /*3f60*/  LDCU.64 UR22, c[0x0][0xb28] ;  /* 0x00016500ff1677ac */ /* 0x000e620008000a00 */
[----:B------:R-:W-:Y:S02]  /*3f70*/  UISETP.NE.AND UP6, UPT, UR15, 0x1, UPT ;  /* 0x000000010f00788c */ /* 0x000fe4000bfc5270 */
[----:B------:R-:W-:Y:S02]  /*3f80*/  UISETP.NE.AND UP5, UPT, UR46, 0x1, UPT ;  /* 0x000000012e00788c */ /* 0x000fe4000bfa5270 */
[----:B------:R-:W-:-:S02]  /*3f90*/  UPRMT UR37, UR10, 0x654, UR37 ;  /* 0x000006540a257896 */ /* 0x000fc40008000025 */
[----:B------:R-:W-:Y:S02]  /*3fa0*/  USHF.R.U32.HI UR43, URZ, UR45, UR6 ;  /* 0x0000002dff2b7299 */ /* 0x000fe40008011606 */
[----:B------:R-:W-:Y:S02]  /*3fb0*/  UPRMT UR40, UR10, 0x654, UR33 ;  /* 0x000006540a287896 */ /* 0x000fe40008000021 */
[----:B------:R-:W-:Y:S02]  /*3fc0*/  UPRMT UR39, UR10, 0x654, UR25 ;  /* 0x000006540a277896 */ /* 0x000fe40008000019 */
[----:B------:R-:W-:Y:S02]  /*3fd0*/  UPRMT UR38, UR10, 0x654, UR17 ;  /* 0x000006540a267896 */ /* 0x000fe40008000011 */
[----:B---3--:R-:W-:Y:S02]  /*3fe0*/  USHF.R.U32.HI UR41, URZ, UR49, UR41 ;  /* 0x00000031ff297299 */ /* 0x008fe40008011629 */
[----:B------:R-:W-:-:S11]  /*3ff0*/  UISETP.NE.AND UP2, UPT, UR4, 0x1, UPT ;  /* 0x000000010400788c */ /* 0x000fd6000bf45270 */
.L_x_85:
[C---:B------:R-:W-:Y:S02]  /*4000*/  LEA R12, R14.reuse, UR21, 0x3 ;  /* 0x000000150e0c7c11 */ /* 0x040fe4000f8e18ff */
[----:B------:R-:W-:Y:S02]  /*4010*/  SHF.L.U32 R9, R13, 0x1f, RZ ;  /* 0x0000001f0d097819 */ /* 0x000fe400000006ff */
[----:B------:R-:W-:Y:S02]  /*4020*/  LEA R10, R14, UR21, 0x4 ;  /* 0x000000150e0a7c11 */ /* 0x000fe4000f8e20ff */
[----:B--2---:R-:W2:Y:S02]  /*4030*/  SYNCS.PHASECHK.TRANS64.TRYWAIT P0, [R12+URZ+0x90], R9 ;  /* 0x000090090c0075a7 */ /* 0x004ea400080011ff */
[----:B--2---:R-:W-:Y:S05]  /*4040*/  @!P0 BRA `(.L_x_75) ;  /* 0x0000005800d48947 */ /* 0x004fea0003800000 */
.L_x_165:
[----:B--2---:R-:W2:Y:S01]  /*4050*/  LDS.128 R8, [R10+0x120] ;  /* 0x000120000a087984 */ /* 0x004ea20000000c00 */
[----:B------:R-:W-:Y:S01]  /*4060*/  UISETP.GE.AND UP0, UPT, UR42, 0x1, UPT ;  /* 0x000000012a00788c */ /* 0x000fe2000bf06270 */
[----:B------:R-:W-:Y:S01]  /*4070*/  @!PT LDS RZ, [RZ] ;  /* 0x00000000fffff984 */ /* 0x000fe20000000800 */
[----:B------:R-:W-:Y:S01]  /*4080*/  @!PT LDS RZ, [RZ] ;  /* 0x00000000fffff984 */ /* 0x000fe20000000800 */
[----:B------:R-:W-:Y:S01]  /*4090*/  @!PT LDS RZ, [RZ] ;  /* 0x00000000fffff984 */ /* 0x000fe20000000800 */
[----:B------:R-:W-:Y:S01]  /*40a0*/  @!PT LDS RZ, [RZ] ;  /* 0x00000000fffff984 */ /* 0x000fe20000000800 */
[----:B------:R3:W-:Y:S06]  /*40b0*/  MEMBAR.ALL.CTA ;  /* 0x0000000000007992 */ /* 0x0007ec0000008000 */
[----:B---3--:R-:W3:Y:S01]  /*40c0*/  FENCE.VIEW.ASYNC.S ;  /* 0x00000000000073c6 */ /* 0x008ee20000000000 */
[----:B--2---:R-:W-:Y:S11]  /*40d0*/  LOP3.LUT P0, RZ, R10, 0x1, RZ, 0xc0, !PT ;  /* 0x000000010aff7812 */ /* 0x004ff6000780c0ff */
[----:B------:R-:W-:Y:S02]  /*40e0*/  @!UPT UIADD3 URZ, UPT, UPT, URZ, URZ, URZ ;  /* 0x000000fffffff290 */ /* 0x000fe4000fffe0ff */
[----:B---3--:R-:W-:Y:S01]  /*40f0*/  VOTEU.ANY UP1, P0 ;  /* 0x0000000000ff7886 */ /* 0x008fe20000020100 */
[----:B------:R-:W-:Y:S11]  /*4100*/  PLOP3.LUT P0, PT, PT, PT, UP1, 0x80, 0x8 ;  /* 0x000000000008781c */ /* 0x000ff60003f0f018 */
[----:B------:R-:W-:Y:S02]  /*4110*/  @!UPT UIADD3 URZ, UPT, UPT, URZ, URZ, URZ ;  /* 0x000000fffffff290 */ /* 0x000fe4000fffe0ff */
[----:B------:R-:W-:Y:S02]  /*4120*/  @P0 SHF.R.U32.HI R0, RZ, 0x10, R9 ;  /* 0x00000010ff000819 */ /* 0x000fe40000011609 */
[----:B------:R-:W-:Y:S02]  /*4130*/  @P0 MOV R6, R8 ;  /* 0x0000000800060202 */ /* 0x000fe40000000f00 */
[----:B------:R-:W-:Y:S01]  /*4140*/  @P0 R2UR UR4, R0 ;  /* 0x00000000000402ca */ /* 0x000fe200000e0000 */
[----:B------:R-:W-:Y:S01]  /*4150*/  VIADD R0, R12, 0xa0 ;  /* 0x000000a00c007836 */ /* 0x000fe20000000000 */
[----:B------:R-:W-:Y:S02]  /*4160*/  @P0 LOP3.LUT R8, R9, 0xffff, RZ, 0xc0, !PT ;  /* 0x0000ffff09080812 */ /* 0x000fe400078ec0ff */
[----:B------:R-:W-:Y:S02]  /*4170*/  @P0 R2UR UR6, R6 ;  /* 0x00000000060602ca */ /* 0x000fe400000e0000 */
[----:B------:R-:W-:Y:S02]  /*4180*/  PRMT R0, RZ, 0x654, R0 ;  /* 0x00000654ff007816 */ /* 0x000fe40000000000 */
[----:B------:R-:W-:Y:S02]  /*4190*/  @P0 R2UR UR5, R8 ;  /* 0x00000000080502ca */ /* 0x000fe400000e0000 */
[----:B------:R2:W-:Y:S03]  /*41a0*/  SYNCS.ARRIVE.TRANS64.RED.A1T0 RZ, [R0+URZ], RZ ;  /* 0x000000ff00ff79a7 */ /* 0x0005e600081004ff */
[----:B------:R-:W-:Y:S04]  /*41b0*/  @UP1 UMOV UR29, UR4 ;  /* 0x00000004001d1c82 */ /* 0x000fe80008000000 */
[----:B------:R-:W-:Y:S04]  /*41c0*/  @UP1 UMOV UR14, UR6 ;  /* 0x00000006000e1c82 */ /* 0x000fe80008000000 */
[----:B------:R-:W-:Y:S01]  /*41d0*/  @UP1 UMOV UR13, UR5 ;  /* 0x00000005000d1c82 */ /* 0x000fe20008000000 */
[----:B------:R-:W-:Y:S05]  /*41e0*/  BRA.U !UP0, `(.L_x_76) ;  /* 0x0000000108a47547 */ /* 0x000fea000b800000 */
[----:B------:R-:W-:Y:S02]  /*41f0*/  UIMAD.WIDE.U32 UR18, UR13, UR47, URZ ;  /* 0x0000002f0d1272a5 */ /* 0x000fe4000f8e00ff */
[----:B------:R-:W-:Y:S02]  /*4200*/  UIMAD.WIDE.U32 UR26, UR14, UR44, URZ ;  /* 0x0000002c0e1a72a5 */ /* 0x000fe4000f8e00ff */
[----:B------:R-:W-:Y:S02]  /*4210*/  USEL UR4, UR30, UR41, !UP5 ;  /* 0x000000291e047287 */ /* 0x000fe4000e800000 */
[----:B------:R-:W-:Y:S02]  /*4220*/  USEL UR7, UR31, UR43, !UP6 ;  /* 0x0000002b1f077287 */ /* 0x000fe4000f000000 */
[----:B-1----:R-:W-:Y:S02]  /*4230*/  UIMAD.WIDE.U32 UR8, UR4, UR22, URZ ;  /* 0x00000016040872a5 */ /* 0x002fe4000f8e00ff */
[----:B------:R-:W-:Y:S01]  /*4240*/  UIMAD.WIDE.U32 UR10, UR7, UR22, URZ ;  /* 0x00000016070a72a5 */ /* 0x000fe2000f8e00ff */
[----:B------:R-:W-:Y:S02]  /*4250*/  UMOV UR5, UR19 ;  /* 0x0000001300057c82 */ /* 0x000fe40008000000 */
[----:B------:R-:W-:Y:S03]  /*4260*/  USHF.R.U32.HI UR6, URZ, UR49, UR5 ;  /* 0x00000031ff067299 */ /* 0x000fe60008011605 */
[----:B------:R-:W-:Y:S01]  /*4270*/  UMOV UR5, UR27 ;  /* 0x0000001b00057c82 */ /* 0x000fe20008000000 */
[----:B------:R-:W-:Y:S02]  /*4280*/  USEL UR6, UR13, UR6, !UP5 ;  /* 0x000000060d067287 */ /* 0x000fe4000e800000 */
[----:B------:R-:W-:Y:S03]  /*4290*/  USHF.R.U32.HI UR12, URZ, UR45, UR5 ;  /* 0x0000002dff0c7299 */ /* 0x000fe60008011605 */
[----:B------:R-:W-:Y:S02]  /*42a0*/  UMOV UR5, UR9 ;  /* 0x0000000900057c82 */ /* 0x000fe40008000000 */
[----:B------:R-:W-:Y:S03]  /*42b0*/  @UP4 USHF.R.U32.HI UR4, URZ, UR23, UR5 ;  /* 0x00000017ff044299 */ /* 0x000fe60008011605 */
[----:B------:R-:W-:Y:S01]  /*42c0*/  UMOV UR5, UR11 ;  /* 0x0000000b00057c82 */ /* 0x000fe20008000000 */
[----:B------:R-:W-:Y:S02]  /*42d0*/  UIMAD UR4, UR42, UR4, URZ ;  /* 0x000000042a0472a4 */ /* 0x000fe4000f8e02ff */
[----:B------:R-:W-:Y:S02]  /*42e0*/  @UP4 USHF.R.U32.HI UR7, URZ, UR23, UR5 ;  /* 0x00000017ff074299 */ /* 0x000fe40008011605 */
[----:B------:R-:W-:Y:S02]  /*42f0*/  UIMAD.WIDE.U32 UR10, UR6, UR22, URZ ;  /* 0x00000016060a72a5 */ /* 0x000fe4000f8e00ff */
[----:B------:R-:W-:Y:S02]  /*4300*/  USEL UR5, UR14, UR12, !UP6 ;  /* 0x0000000c0e057287 */ /* 0x000fe4000f000000 */
[----:B------:R-:W-:Y:S02]  /*4310*/  UIMAD UR8, UR42, UR7, URZ ;  /* 0x000000072a0872a4 */ /* 0x000fe4000f8e02ff */
[----:B------:R-:W-:Y:S03]  /*4320*/  UISETP.GE.AND UP0, UPT, UR6, UR4, UPT ;  /* 0x000000040600728c */ /* 0x000fe6000bf06270 */
[----:B------:R-:W-:Y:S01]  /*4330*/  UMOV UR4, UR11 ;  /* 0x0000000b00047c82 */ /* 0x000fe20008000000 */
[----:B------:R-:W-:Y:S02]  /*4340*/  UISETP.GE.OR UP0, UPT, UR5, UR8, UP0 ;  /* 0x000000080500728c */ /* 0x000fe40008706670 */
[----:B------:R-:W-:Y:S02]  /*4350*/  USHF.R.U32.HI UR4, URZ, UR23, UR4 ;  /* 0x00000017ff047299 */ /* 0x000fe40008011604 */
[----:B------:R-:W-:Y:S02]  /*4360*/  UIMAD.WIDE.U32 UR8, UR5, UR22, URZ ;  /* 0x00000016050872a5 */ /* 0x000fe4000f8e00ff */
[----:B------:R-:W-:Y:S04]  /*4370*/  USEL UR10, UR6, UR4, !UP4 ;  /* 0x00000004060a7287 */ /* 0x000fe8000e000000 */
[----:B------:R-:W-:Y:S01]  /*4380*/  UIADD3 UR11, UPT, UPT, -UR10, URZ, URZ ;  /* 0x000000ff0a0b7290 */ /* 0x000fe2000fffe1ff */
[----:B------:R-:W-:Y:S02]  /*4390*/  @!UP0 UMOV UR4, UR9 ;  /* 0x0000000900048c82 */ /* 0x000fe40008000000 */
[----:B------:R-:W-:Y:S02]  /*43a0*/  @!UP0 USHF.R.U32.HI UR4, URZ, UR23, UR4 ;  /* 0x00000017ff048299 */ /* 0x000fe40008011604 */
[----:B------:R-:W-:Y:S02]  /*43b0*/  UIMAD UR8, UR42, UR11, UR6 ;  /* 0x0000000b2a0872a4 */ /* 0x000fe4000f8e0206 */
[----:B------:R-:W-:Y:S04]  /*43c0*/  @!UP0 USEL UR4, UR5, UR4, !UP4 ;  /* 0x0000000405048287 */ /* 0x000fe8000e000000 */
[----:B------:R-:W-:Y:S02]  /*43d0*/  @!UP0 UIMAD UR8, UR7, UR8, UR4 ;  /* 0x00000008070882a4 */ /* 0x000fe4000f8e0204 */
[----:B------:R-:W-:Y:S02]  /*43e0*/  @!UP0 UIADD3 UR9, UPT, UPT, UR10, -UR4, URZ ;  /* 0x800000040a098290 */ /* 0x000fe4000fffe0ff */
[----:B------:R-:W-:Y:S02]  /*43f0*/  UIADD3 UR4, UPT, UPT, -UR5, URZ, URZ ;  /* 0x000000ff05047290 */ /* 0x000fe4000fffe1ff */
[----:B------:R-:W-:Y:S02]  /*4400*/  UIADD3 UR7, UPT, UPT, -UR6, URZ, URZ ;  /* 0x000000ff06077290 */ /* 0x000fe4000fffe1ff */
[----:B------:R-:W-:Y:S02]  /*4410*/  @!UP0 UIMAD UR6, UR9, UR42, UR5 ;  /* 0x0000002a090682a4 */ /* 0x000fe4000f8e0205 */
[----:B------:R-:W-:Y:S02]  /*4420*/  UIMAD UR14, UR15, UR4, UR14 ;  /* 0x000000040f0e72a4 */ /* 0x000fe4000f8e020e */
[----:B------:R-:W-:Y:S01]  /*4430*/  UIMAD UR13, UR46, UR7, UR13 ;  /* 0x000000072e0d72a4 */ /* 0x000fe2000f8e020d */
[----:B------:R-:W-:Y:S02]  /*4440*/  @!UP0 UMOV UR5, UR8 ;  /* 0x0000000800058c82 */ /* 0x000fe40008000000 */
[----:B------:R-:W-:Y:S02]  /*4450*/  UIMAD UR14, UR5, UR15, UR14 ;  /* 0x0000000f050e72a4 */ /* 0x000fe4000f8e020e */
[----:B------:R-:W-:Y:S11]  /*4460*/  UIMAD UR13, UR6, UR46, UR13 ;  /* 0x0000002e060d72a4 */ /* 0x000ff6000f8e020d */
[----:B------:R-:W-:Y:S01]  /*4470*/  @!UPT UIADD3 URZ, UPT, UPT, URZ, URZ, URZ ;  /* 0x000000fffffff290 */ /* 0x000fe2000fffe0ff */
.L_x_76:
[----:B------:R-:W3:Y:S01]  /*4480*/  @!UP2 LDCU.128 UR8, c[0x0][0xb10] ;  /* 0x00016200ff08a7ac */ /* 0x000ee20008000c00 */
[C---:B------:R-:W-:Y:S02]  /*4490*/  ISETP.NE.U32.AND P1, PT, R4.reuse, RZ, PT ;  /* 0x000000ff0400720c */ /* 0x040fe40003f25070 */
[----:B------:R-:W-:Y:S02]  /*44a0*/  ISETP.NE.U32.AND P0, PT, R4, RZ, PT ;  /* 0x000000ff0400720c */ /* 0x000fe40003f05070 */
[C---:B------:R-:W-:Y:S02]  /*44b0*/  ISETP.NE.AND.EX P1, PT, R5.reuse, RZ, PT, P1 ;  /* 0x000000ff0500720c */ /* 0x040fe40003f25310 */
[----:B------:R-:W-:Y:S01]  /*44c0*/  ISETP.NE.AND.EX P0, PT, R5, RZ, PT, P0 ;  /* 0x000000ff0500720c */ /* 0x000fe20003f05300 */
[----:B------:R-:W4:Y:S01]  /*44d0*/  @!UP2 LDCU UR5, c[0x0][0xb0c] ;  /* 0x00016180ff05a7ac */ /* 0x000f220008000800 */
[----:B------:R-:W-:Y:S01]  /*44e0*/  SHF.L.U32 R9, R15, 0x1f, RZ ;  /* 0x0000001f0f097819 */ /* 0x000fe200000006ff */
[----:B------:R-:W-:Y:S02]  /*44f0*/  USHF.L.U32 UR35, UR16, 0x6, URZ ;  /* 0x0000000610237899 */ /* 0x000fe400080006ff */
[----:B------:R-:W-:Y:S02]  /*4500*/  USHF.L.U32 UR34, UR20, 0x8, URZ ;  /* 0x0000000814227899 */ /* 0x000fe400080006ff */
[----:B---3--:R-:W-:Y:S07]  /*4510*/  UIMAD.WIDE.U32 UR6, UR14, UR8, URZ ;  /* 0x000000080e0672a5 */ /* 0x008fee000f8e00ff */
[----:B------:R-:W-:Y:S01]  /*4520*/  @!UP2 UMOV UR4, UR7 ;  /* 0x000000070004ac82 */ /* 0x000fe20008000000 */
[----:B----4-:R-:W-:Y:S02]  /*4530*/  @!UP2 UISETP.NE.AND UP0, UPT, UR5, 0x1, UPT ;  /* 0x000000010500a88c */ /* 0x010fe4000bf05270 */
[----:B------:R-:W-:Y:S02]  /*4540*/  @!UP2 USHF.R.U32.HI UR4, URZ, UR9, UR4 ;  /* 0x00000009ff04a299 */ /* 0x000fe40008011604 */
[----:B------:R-:W-:Y:S02]  /*4550*/  UIMAD.WIDE.U32 UR6, UR13, UR11, URZ ;  /* 0x0000000b0d0672a5 */ /* 0x000fe4000f8e00ff */
[----:B------:R-:W-:Y:S02]  /*4560*/  @!UP2 USEL UR8, UR14, UR4, !UP0 ;  /* 0x000000040e08a287 */ /* 0x000fe4000c000000 */
[----:B------:R-:W-:Y:S03]  /*4570*/  @!UP2 UISETP.NE.AND UP0, UPT, UR10, 0x1, UPT ;  /* 0x000000010a00a88c */ /* 0x000fe6000bf05270 */
[----:B------:R-:W-:Y:S02]  /*4580*/  @!UP2 UMOV UR6, UR7 ;  /* 0x000000070006ac82 */ /* 0x000fe40008000000 */
[----:B------:R-:W3:Y:S02]  /*4590*/  @!UP2 LDCU UR4, c[0x0][0xb20] ;  /* 0x00016400ff04a7ac */ /* 0x000ee40008000800 */
[----:B---3--:R-:W-:Y:S04]  /*45a0*/  @!UP2 USHF.R.U32.HI UR6, URZ, UR4, UR6 ;  /* 0x00000004ff06a299 */ /* 0x008fe80008011606 */
[----:B------:R-:W-:Y:S04]  /*45b0*/  @!UP2 USEL UR6, UR13, UR6, !UP0 ;  /* 0x000000060d06a287 */ /* 0x000fe8000c000000 */
[----:B------:R-:W-:Y:S02]  /*45c0*/  @!UP2 UIADD3 UR4, UPT, UPT, -UR8, UR6, URZ ;  /* 0x000000060804a290 */ /* 0x000fe4000fffe1ff */
[----:B------:R-:W-:Y:S02]  /*45d0*/  @!UP2 UIADD3 UR6, UPT, UPT, UR8, -UR6, URZ ;  /* 0x800000060806a290 */ /* 0x000fe4000fffe0ff */
[----:B------:R-:W-:Y:S02]  /*45e0*/  @!UP2 UIMAD UR14, UR4, UR5, UR14 ;  /* 0x00000005040ea2a4 */ /* 0x000fe4000f8e020e */
[----:B------:R-:W-:Y:S01]  /*45f0*/  @!UP2 UIMAD UR13, UR6, UR10, UR13 ;  /* 0x0000000a060da2a4 */ /* 0x000fe2000f8e020d */
[----:B------:R-:W-:Y:S11]  /*4600*/  BRA.U UP3, `(.L_x_77) ;  /* 0x0000000103107547 */ /* 0x000ff6000b800000 */
[----:B--2---:R-:W-:Y:S04]  /*4610*/  MOV R0, UR48 ;  /* 0x0000003000007c02 */ /* 0x004fe80008000f00 */
[----:B------:R-:W-:Y:S04]  /*4620*/  SHF.L.U32 R11, R0, 0x1f, RZ ;  /* 0x0000001f000b7819 */ /* 0x000fe800000006ff */
[----:B------:R-:W2:Y:S02]  /*4630*/  SYNCS.PHASECHK.TRANS64.TRYWAIT P2, [UR21+0x88], R11 ;  /* 0x0000880bff0075a7 */ /* 0x000ea40008041115 */
[----:B--2---:R-:W-:Y:S05]  /*4640*/  @!P2 BRA `(.L_x_78) ;  /* 0x000000540068a947 */ /* 0x004fea0003800000 */
.L_x_77:
[----:B------:R-:W-:Y:S05]  /*4650*/  @!P1 BRA `(.L_x_79) ;  /* 0x0000000000309947 */ /* 0x000fea0003800000 */
[----:B------:R-:W-:Y:S01]  /*4660*/  ISETP.NE.U32.AND P1, PT, R2, RZ, PT ;  /* 0x000000ff0200720c */ /* 0x000fe20003f25070 */
[----:B------:R-:W3:Y:S01]  /*4670*/  LDCU.64 UR4, c[0x0][0x358] ;  /* 0x00006b00ff0477ac */ /* 0x000ee20008000a00 */
[----:B------:R-:W-:Y:S02]  /*4680*/  IMAD.MOV.U32 R81, RZ, RZ, 0x1 ;  /* 0x00000001ff517424 */ /* 0x000fe400078e00ff */
[----:B------:R-:W-:Y:S11]  /*4690*/  ISETP.NE.AND.EX P1, PT, R3, RZ, PT, P1 ;  /* 0x000000ff0300720c */ /* 0x000ff60003f25310 */
[----:B------:R-:W-:Y:S02]  /*46a0*/  @!UPT UIADD3 URZ, UPT, UPT, URZ, URZ, URZ ;  /* 0x000000fffffff290 */ /* 0x000fe4000fffe0ff */
[----:B--2---:R-:W2:Y:S01]  /*46b0*/  @P1 LDC.64 R10, c[0x0][0x888] ;  /* 0x00022200ff0a1b82 */ /* 0x004ea20000000a00 */
[----:B------:R-:W-:Y:S04]  /*46c0*/  @P1 IMAD R0, R4, UR36, RZ ;  /* 0x0000002404001c24 */ /* 0x000fe8000f8e02ff */
[----:B--2---:R-:W-:Y:S04]  /*46d0*/  @P1 IMAD.WIDE R10, R0, 0x4, R10 ;  /* 0x00000004000a1825 */ /* 0x004fe800078e020a */
[----:B------:R-:W-:Y:S01]  /*46e0*/  HFMA2 R0, -RZ, RZ, 0, 5.9604644775390625e-08 ;  /* 0x00000001ff007431 */ /* 0x000fe200000001ff */
[----:B---3-5:R3:W5:Y:S04]  /*46f0*/  @P1 LDG.E R41, desc[UR4][R10.64] ;  /* 0x000000040a291981 */ /* 0x028768000c1e1900 */
[----:B------:R-:W-:Y:S01]  /*4700*/  @!P1 PRMT R81, R0, 0x7610, R81 ;  /* 0x0000761000519816 */ /* 0x000fe20000000051 */
[----:B---3--:R-:W4:Y:S06]  /*4710*/  @!P1 LDC R41, c[0x0][0x880] ;  /* 0x00022000ff299b82 */ /* 0x008f2c0000000800 */
.L_x_79:
[----:B----45:R-:W-:Y:S01]  /*4720*/  @!P0 FSETP.EQ.AND P1, PT, R41, RZ, PT ;  /* 0x000000ff2900820b */ /* 0x030fe20003f22000 */
[----:B------:R-:W-:Y:S01]  /*4730*/  @!UPT UIADD3 URZ, UPT, UPT, URZ, URZ, URZ ;  /* 0x000000fffffff290 */ /* 0x000fe2000fffe0ff */
[----:B------:R-:W-:Y:S11]  /*4740*/  @!P0 BRA `(.L_x_80) ;  /* 0x0000000000188947 */ /* 0x000ff60003800000 */
[----:B------:R-:W-:Y:S02]  /*4750*/  LOP3.LUT P0, RZ, R81, 0xff, RZ, 0xc0, !PT ;  /* 0x000000ff51ff7812 */ /* 0x000fe4000780c0ff */
[----:B------:R-:W-:Y:S04]  /*4760*/  ISETP.NE.U32.AND P1, PT, R2, RZ, PT ;  /* 0x000000ff0200720c */ /* 0x000fe80003f25070 */
[----:B------:R-:W-:Y:S04]  /*4770*/  ISETP.NE.AND.EX P1, PT, R3, RZ, PT, P1 ;  /* 0x000000ff0300720c */ /* 0x000fe80003f25310 */
[----:B------:R-:W-:Y:S03]  /*4780*/  PLOP3.LUT P1, PT, P1, PT, PT, 0x8, 0x80 ;  /* 0x000000000080781c */ /* 0x000fe60000f2e170 */
[----:B------:R-:W-:Y:S11]  /*4790*/  @P0 FSETP.EQ.AND P1, PT, R41, RZ, PT ;  /* 0x000000ff2900020b */ /* 0x000ff60003f22000 */
[----:B------:R-:W-:Y:S02]  /*47a0*/  @!UPT UIADD3 URZ, UPT, UPT, URZ, URZ, URZ ;  /* 0x000000fffffff290 */ /* 0x000fe4000fffe0ff */
.L_x_80:
[----:B------:R-:W3:Y:S01]  /*47b0*/  SYNCS.PHASECHK.TRANS64.TRYWAIT P2, [UR21+0x60], R9 ;  /* 0x00006009ff0075a7 */ /* 0x000ee20008041115 */
[----:B------:R-:W-:Y:S04]  /*47c0*/  ELECT P0, URZ, PT ;  /* 0x0000000000ff782f */ /* 0x000fe80003800000 */
[----:B------:R-:W-:Y:S11]  /*47d0*/  PLOP3.LUT P1, PT, P1, P0, PT, 0xf2, 0x2f ;  /* 0x00000000002f781c */ /* 0x000ff60000f21e72 */
[----:B------:R-:W-:Y:S02]  /*47e0*/  @!UPT UIADD3 URZ, UPT, UPT, URZ, URZ, URZ ;  /* 0x000000fffffff290 */ /* 0x000fe4000fffe0ff */
[----:B------:R-:W-:Y:S05]  /*47f0*/  @!P1 IADD3 R8, P0, PT, R16, 0x580, RZ ;  /* 0x0000058010089810 */ /* 0x000fea0007f1e0ff */
[----:B------:R-:W-:Y:S01]  /*4800*/  @!P1 IMAD.X R6, RZ, RZ, R17, P0 ;  /* 0x000000ffff069224 */ /* 0x000fe200000e0611 */
[----:B---3--:R-:W-:Y:S07]  /*4810*/  @!P2 BRA `(.L_x_81) ;  /* 0x00000054000ca947 */ /* 0x008fee0003800000 */
.L_x_168:
[----:B------:R-:W-:Y:S01]  /*4820*/  @!P1 R2UR UR5, R8 ;  /* 0x00000000080592ca */ /* 0x000fe200000e0000 */
[----:B------:R-:W-:Y:S01]  /*4830*/  VOTEU.ALL UP0, P1 ;  /* 0x0000000000ff7886 */ /* 0x000fe20000800000 */
[----:B------:R-:W-:Y:S01]  /*4840*/  @!P1 R2UR UR4, R6 ;  /* 0x00000000060492ca */ /* 0x000fe200000e0000 */
[----:B--2---:R-:W-:Y:S01]  /*4850*/  @!P1 IMAD.MOV.U32 R0, RZ, RZ, 0x2000 ;  /* 0x00002000ff009424 */ /* 0x004fe200078e00ff */
[----:B------:R-:W-:Y:S01]  /*4860*/  UMOV UR6, 0x0 ;  /* 0x0000000000067882 */ /* 0x000fe20000000000 */
[----:B------:R-:W-:Y:S01]  /*4870*/  UMOV UR7, 0x10000000 ;  /* 0x1000000000077882 */ /* 0x000fe20000000000 */
[----:B------:R-:W-:Y:S01]  /*4880*/  @!UP0 UIADD3 UR32, UPT, UPT, UR21, 0x400, URZ ;  /* 0x0000040015208890 */ /* 0x000fe2000fffe0ff */
[----:B------:R-:W-:Y:S01]  /*4890*/  @!P1 IADD3 R8, P0, PT, R16, 0x580, RZ ;  /* 0x0000058010089810 */ /* 0x000fe20007f1e0ff */
[----:B------:R-:W-:Y:S04]  /*48a0*/  VOTEU.ALL UP0, P1 ;  /* 0x0000000000ff7886 */ /* 0x000fe80000800000 */
[----:B------:R-:W-:Y:S02]  /*48b0*/  @!P1 IMAD.X R6, RZ, RZ, R17, P0 ;  /* 0x000000ffff069224 */ /* 0x000fe400000e0611 */
[----:B------:R-:W-:Y:S02]  /*48c0*/  IMAD.U32 R10, RZ, RZ, UR5 ;  /* 0x00000005ff0a7e24 */ /* 0x000fe4000f8e00ff */
[----:B------:R-:W-:Y:S03]  /*48d0*/  IMAD.U32 R11, RZ, RZ, UR4 ;  /* 0x00000004ff0b7e24 */ /* 0x000fe6000f8e00ff */
[----:B------:R-:W-:Y:S02]  /*48e0*/  @!P1 R2UR UR4, R10 ;  /* 0x000000000a0492ca */ /* 0x000fe400000e0000 */
[----:B------:R-:W-:Y:S11]  /*48f0*/  @!P1 R2UR UR5, R11 ;  /* 0x000000000b0592ca */ /* 0x000ff600000e0000 */
[----:B------:R-:W-:Y:S02]  /*4900*/  @!UPT UIADD3 URZ, UPT, UPT, URZ, URZ, URZ ;  /* 0x000000fffffff290 */ /* 0x000fe4000fffe0ff */
[----:B------:R2:W-:Y:S01]  /*4910*/  @!UP0 UTMALDG.3D [UR32], [UR4], desc[UR6] ;  /* 0x00000620040085b4 */ /* 0x0005e20008011000 */
[----:B------:R2:W-:Y:S01]  /*4920*/  @!P1 SYNCS.ARRIVE.TRANS64.RED.A0TR RZ, [UR21+0x40], R0 ;  /* 0x00004000ffff99a7 */ /* 0x0005e20008300415 */
[----:B------:R-:W-:Y:S01]  /*4930*/  SYNCS.ARRIVE.TRANS64.RED.A1T0 RZ, [UR40], RZ ;  /* 0x000000ffffff79a7 */ /* 0x000fe20008100428 */
[----:B------:R-:W3:Y:S02]  /*4940*/  SYNCS.PHASECHK.TRANS64.TRYWAIT P2, [UR21+0x68], R9 ;  /* 0x00006809ff0075a7 */ /* 0x000ee40008041115 */
[----:B--23--:R-:W-:Y:S05]  /*4950*/  @!P2 BRA `(.L_x_82) ;  /* 0x0000005000d4a947 */ /* 0x00cfea0003800000 */
.L_x_170:
        /* <DEDUP_REMOVED lines=8> */
[----:B------:R-:W-:Y:S01]  /*49e0*/  @!UP0 UIADD3 UR24, UPT, UPT, UR21, 0x2400, URZ ;  /* 0x0000240015188890 */ /* 0x000fe2000fffe0ff */
[----:B------:R-:W-:Y:S01]  /*49f0*/  VOTEU.ALL UP0, P1 ;  /* 0x0000000000ff7886 */ /* 0x000fe20000800000 */
[----:B------:R-:W-:Y:S01]  /*4a00*/  UMOV UR27, UR35 ;  /* 0x00000023001b7c82 */ /* 0x000fe20008000000 */
[----:B------:R-:W-:Y:S02]  /*4a10*/  UMOV UR28, UR36 ;  /* 0x00000024001c7c82 */ /* 0x000fe40008000000 */
[----:B------:R-:W-:Y:S02]  /*4a20*/  IMAD.U32 R10, RZ, RZ, UR5 ;  /* 0x00000005ff0a7e24 */ /* 0x000fe4000f8e00ff */
[----:B------:R-:W-:Y:S02]  /*4a30*/  IMAD.U32 R11, RZ, RZ, UR4 ;  /* 0x00000004ff0b7e24 */ /* 0x000fe4000f8e00ff */
[----:B------:R-:W-:Y:S01]  /*4a40*/  @!P1 IMAD.X R6, RZ, RZ, R17, P0 ;  /* 0x000000ffff069224 */ /* 0x000fe200000e0611 */
        /* <DEDUP_REMOVED lines=8> */
.L_x_172:
[----:B------:R-:W-:Y:S01]  /*4ad0*/  @!P1 R2UR UR5, R8 ;  /* 0x00000000080592ca */ /* 0x000fe200000e0000 */
[----:B------:R-:W-:Y:S01]  /*4ae0*/  VOTEU.ALL UP0, P1 ;  /* 0x0000000000ff7886 */ /* 0x000fe20000800000 */
[----:B------:R-:W-:Y:S01]  /*4af0*/  @!P1 R2UR UR4, R6 ;  /* 0x00000000060492ca */ /* 0x000fe200000e0000 */
[----:B--2---:R-:W-:Y:S01]  /*4b00*/  @!P1 IMAD.MOV.U32 R0, RZ, RZ, 0x2000 ;  /* 0x00002000ff009424 */ /* 0x004fe200078e00ff */
[----:B------:R-:W-:Y:S01]  /*4b10*/  UMOV UR6, 0x0 ;  /* 0x0000000000067882 */ /* 0x000fe20000000000 */
[----:B------:R-:W-:Y:S01]  /*4b20*/  UMOV UR7, 0x10000000 ;  /* 0x1000000000077882 */ /* 0x000fe20000000000 */
[----:B------:R-:W-:Y:S01]  /*4b30*/  @!UP0 UIADD3 UR18, UPT, UPT, UR34, 0x80, URZ ;  /* 0x0000008022128890 */ /* 0x000fe2000fffe0ff */
[----:B------:R-:W-:Y:S01]  /*4b40*/  VIADD R14, R14, 0x1 ;  /* 0x000000010e0e7836 */ /* 0x000fe20000000000 */
[----:B------:R-:W-:Y:S01]  /*4b50*/  @!UP0 UIADD3 UR16, UPT, UPT, UR21, 0x4400, URZ ;  /* 0x0000440015108890 */ /* 0x000fe2000fffe0ff */
[----:B------:R-:W-:Y:S01]  /*4b60*/  VOTEU.ALL UP0, P1 ;  /* 0x0000000000ff7886 */ /* 0x000fe20000800000 */
[----:B------:R-:W-:Y:S01]  /*4b70*/  UMOV UR19, UR35 ;  /* 0x0000002300137c82 */ /* 0x000fe20008000000 */
[----:B------:R-:W-:Y:S02]  /*4b80*/  UMOV UR20, UR36 ;  /* 0x0000002400147c82 */ /* 0x000fe40008000000 */
        /* <DEDUP_REMOVED lines=10> */
.L_x_174:
[----:B------:R-:W-:Y:S01]  /*4c30*/  @!P1 IADD3 R6, P0, PT, R16, 0x580, RZ ;  /* 0x0000058010069810 */ /* 0x000fe20007f1e0ff */
[----:B------:R-:W-:Y:S01]  /*4c40*/  VOTEU.ALL UP0, P1 ;  /* 0x0000000000ff7886 */ /* 0x000fe20000800000 */
[----:B------:R-:W-:Y:S01]  /*4c50*/  UMOV UR6, 0x0 ;  /* 0x0000000000067882 */ /* 0x000fe20000000000 */
[----:B------:R-:W-:Y:S01]  /*4c60*/  UMOV UR7, 0x10000000 ;  /* 0x1000000000077882 */ /* 0x000fe20000000000 */
[----:B------:R-:W-:Y:S01]  /*4c70*/  @!P1 R2UR UR5, R6 ;  /* 0x00000000060592ca */ /* 0x000fe200000e0000 */
[----:B--2---:R-:W-:Y:S01]  /*4c80*/  @!P1 IMAD.X R0, RZ, RZ, R17, P0 ;  /* 0x000000ffff009224 */ /* 0x004fe200000e0611 */
[----:B------:R-:W-:Y:S01]  /*4c90*/  @!UP0 UIADD3 UR10, UPT, UPT, UR34, 0xc0, URZ ;  /* 0x000000c0220a8890 */ /* 0x000fe2000fffe0ff */
[----:B------:R-:W-:Y:S01]  /*4ca0*/  R2UR UR18, R83 ;  /* 0x00000000531272ca */ /* 0x000fe200000e0000 */
[----:B------:R-:W-:Y:S01]  /*4cb0*/  @!UP0 UIADD3 UR8, UPT, UPT, UR21, 0x6400, URZ ;  /* 0x0000640015088890 */ /* 0x000fe2000fffe0ff */
[----:B------:R-:W-:Y:S01]  /*4cc0*/  R2UR UR16, R84 ;  /* 0x00000000541072ca */ /* 0x000fe200000e0000 */
[----:B------:R-:W-:Y:S01]  /*4cd0*/  @!UP0 UIADD3 UR9, UPT, UPT, UR21, 0x58, URZ ;  /* 0x0000005815098890 */ /* 0x000fe2000fffe0ff */
[----:B------:R-:W-:Y:S01]  /*4ce0*/  @!P1 R2UR UR4, R0 ;  /* 0x00000000000492ca */ /* 0x000fe200000e0000 */
[----:B------:R-:W-:Y:S01]  /*4cf0*/  VOTEU.ALL UP0, P1 ;  /* 0x0000000000ff7886 */ /* 0x000fe20000800000 */
[----:B------:R-:W-:Y:S01]  /*4d00*/  UMOV UR11, UR35 ;  /* 0x00000023000b7c82 */ /* 0x000fe20008000000 */
[----:B------:R-:W-:Y:S01]  /*4d10*/  UMOV UR12, UR36 ;  /* 0x00000024000c7c82 */ /* 0x000fe20008000000 */
[C---:B------:R-:W-:Y:S01]  /*4d20*/  ISETP.NE.AND P0, PT, R14.reuse, 0x2, PT ;  /* 0x000000020e00780c */ /* 0x040fe20003f05270 */
[----:B------:R-:W-:Y:S01]  /*4d30*/  UPLOP3.LUT UP3, UPT, UPT, UPT, UPT, 0x80, 0x8 ;  /* 0x000000000008789c */ /* 0x000fe20003f6f070 */
[----:B------:R-:W-:Y:S01]  /*4d40*/  IMAD.U32 R8, RZ, RZ, UR5 ;  /* 0x00000005ff087e24 */ /* 0x000fe2000f8e00ff */
[----:B------:R-:W-:Y:S01]  /*4d50*/  LOP3.LUT R15, R15, 0x1, RZ, 0x3c, !PT ;  /* 0x000000010f0f7812 */ /* 0x000fe200078e3cff */
[----:B------:R-:W-:Y:S01]  /*4d60*/  UMOV UR36, UR29 ;  /* 0x0000001d00247c82 */ /* 0x000fe20008000000 */
[----:B------:R-:W-:Y:S01]  /*4d70*/  SEL R0, RZ, 0x1, P0 ;  /* 0x00000001ff007807 */ /* 0x000fe20000000000 */
[----:B------:R-:W-:Y:S01]  /*4d80*/  UIADD3 UR20, UPT, UPT, UR13, UR18, URZ ;  /* 0x000000120d147290 */ /* 0x000fe2000fffe0ff */
[----:B------:R-:W-:Y:S01]  /*4d90*/  SEL R14, R14, RZ, P0 ;  /* 0x000000ff0e0e7207 */ /* 0x000fe20000000000 */
[----:B------:R-:W-:Y:S01]  /*4da0*/  UIADD3 UR16, UPT, UPT, UR14, UR16, URZ ;  /* 0x000000100e107290 */ /* 0x000fe2000fffe0ff */
[----:B------:R-:W-:Y:S01]  /*4db0*/  IMAD.U32 R9, RZ, RZ, UR4 ;  /* 0x00000004ff097e24 */ /* 0x000fe2000f8e00ff */
[----:B------:R-:W-:Y:S02]  /*4dc0*/  @!P1 R2UR UR4, R8 ;  /* 0x00000000080492ca */ /* 0x000fe400000e0000 */
[----:B------:R-:W-:Y:S02]  /*4dd0*/  LOP3.LUT R13, R13, R0, RZ, 0x3c, !PT ;  /* 0x000000000d0d7212 */ /* 0x000fe400078e3cff */
[----:B------:R-:W-:Y:S11]  /*4de0*/  @!P1 R2UR UR5, R9 ;  /* 0x00000000090592ca */ /* 0x000ff600000e0000 */
[----:B------:R-:W-:Y:S02]  /*4df0*/  @!UPT UIADD3 URZ, UPT, UPT, URZ, URZ, URZ ;  /* 0x000000fffffff290 */ /* 0x000fe4000fffe0ff */
[----:B------:R2:W-:Y:S01]  /*4e00*/  @!UP0 UTMALDG.3D [UR8], [UR4], desc[UR6] ;  /* 0x00000608040085b4 */ /* 0x0005e20008011000 */
[----:B------:R2:W-:Y:S01]  /*4e10*/  @!P1 SYNCS.ARRIVE.TRANS64.RED.A0TR RZ, [UR21+0x58], R7 ;  /* 0x00005807ffff99a7 */ /* 0x0005e20008300415 */
[----:B------:R-:W-:Y:S01]  /*4e20*/  SYNCS.ARRIVE.TRANS64.RED.A1T0 RZ, [UR37], RZ ;  /* 0x000000ffffff79a7 */ /* 0x000fe20008100425 */
[----:B------:R-:W-:Y:S05]  /*4e30*/  BRA.U UP1, `(.L_x_85) ;  /* 0xfffffff101707547 */ /* 0x000fea000b83ffff */
[----:B------:R-:W-:-:S04]  /*4e40*/  SHF.L.U32 R3, R15, 0x1f, RZ ;  /* 0x0000001f0f037819 */ /* 0x000fc800000006ff */
[----:B------:R-:W3:Y:S02]  /*4e50*/  SYNCS.PHASECHK.TRANS64.TRYWAIT P0, [UR21+0x60], R3 ;  /* 0x00006003ff0075a7 */ /* 0x000ee40008001115 */
[----:B---3--:R-:W-:Y:S05]  /*4e60*/  @!P0 BRA `(.L_x_86) ;  /* 0x0000004c00d88947 */ /* 0x008fea0003800000 */
.L_x_176:
[----:B------:R-:W4:Y:S02]  /*4e70*/  SYNCS.PHASECHK.TRANS64.TRYWAIT P0, [UR21+0x68], R3 ;  /* 0x00006803ff0075a7 */ /* 0x000f240008001115 */
[----:B----4-:R-:W-:Y:S05]  /*4e80*/  @!P0 BRA `(.L_x_87) ;  /* 0x0000004c00e88947 */ /* 0x010fea0003800000 */
.L_x_178:
[----:B------:R-:W4:Y:S02]  /*4e90*/  SYNCS.PHASECHK.TRANS64.TRYWAIT P0, [UR21+0x70], R3 ;  /* 0x00007003ff0075a7 */ /* 0x000f240008001115 */
[----:B----4-:R-:W-:Y:S05]  /*4ea0*/  @!P0 BRA `(.L_x_88) ;  /* 0x0000004c00f88947 */ /* 0x010fea0003800000 */
.L_x_180:
[----:B---3--:R-:W-:-:S07]  /*4eb0*/  MOV R0, UR21 ;  /* 0x0000001500007c02 */ /* 0x008fce0008000f00 */
.L_x_89:
[----:B---3--:R-:W-:-:S04]  /*4ec0*/  SHF.L.U32 R3, R15, 0x1f, RZ ;  /* 0x0000001f0f037819 */ /* 0x008fc800000006ff */
[----:B------:R3:W4:Y:S03]  /*4ed0*/  SYNCS.PHASECHK.TRANS64.TRYWAIT P0, [R0+URZ+0x78], R3 ;  /* 0x00007803000075a7 */ /* 0x00072600080011ff */
[----:B----4-:R-:W-:Y:S05]  /*4ee0*/  @!P0 NANOSLEEP.SYNCS 0x989680 ;  /* 0x009896800000895d */ /* 0x010fea0003900000 */
[----:B------:R-:W4:Y:S02]  /*4ef0*/  @!P0 SYNCS.PHASECHK.TRANS64 P0, [R0+URZ+0x78], R3 ;  /* 0x00007803000085a7 */ /* 0x000f2400080010ff */
[----:B-12-4-:R-:W-:Y:S05]  /*4f00*/  @P0 EXIT ;  /* 0x000000000000094d */ /* 0x016fea0003800000 */
[----:B------:R-:W-:Y:S05]  /*4f10*/  BRA `(.L_x_89) ;  /* 0xfffffffc00e87947 */ /* 0x000fea000383ffff */
.L_x_74:
[----:B------:R-:W-:-:S06]  /*4f20*/  UISETP.GE.AND UP0, UPT, UR17, 0x4, UPT ;  /* 0x000000041100788c */ /* 0x000fcc000bf06270 */
[----:B------:R-:W-:-:S13]  /*4f30*/  PLOP3.LUT P0, PT, PT, PT, UP0, 0x80, 0x8 ;  /* 0x000000000008781c */ /* 0x000fda0003f0f008 */
[----:B------:R-:W-:Y:S05]  /*4f40*/  @!P0 EXIT ;  /* 0x000000000000894d */ /* 0x000fea0003800000 */
[----:B------:R-:W1:Y:S08]  /*4f50*/  S2UR UR4, SR_CgaCtaId ;  /* 0x00000000000479c3 */ /* 0x000e700000008800 */
[----:B------:R-:W-:Y:S01]  /*4f60*/  BAR.SYNC.DEFER_BLOCKING 0x6, 0xa0 ;  /* 0x0182800000007b1d */ /* 0x000fe20000010000 */
[C---:B------:R-:W-:Y:S01]  /*4f70*/  IMAD.SHL.U32 R5, R94.reuse, 0x40, RZ ;  /* 0x000000405e057824 */ /* 0x040fe200078e00ff */
[C---:B------:R-:W-:Y:S01]  /*4f80*/  R2P PR, R94.reuse, 0x6 ;  /* 0x000000065e007804 */ /* 0x040fe20000000000 */
[C---:B------:R-:W-:Y:S01]  /*4f90*/  IMAD.SHL.U32 R2, R94.reuse, 0x8, RZ ;  /* 0x000000085e027824 */ /* 0x040fe200078e00ff */
[----:B------:R-:W-:Y:S01]  /*4fa0*/  CS2R R88, SRZ ;  /* 0x0000000000587805 */ /* 0x000fe2000001ff00 */
[----:B------:R-:W-:Y:S01]  /*4fb0*/  IMAD.U32 R37, R94, 0x10000, RZ ;  /* 0x000100005e257824 */ /* 0x000fe200078e00ff */
[----:B------:R-:W-:-:S02]  /*4fc0*/  UMOV UR44, 0x400 ;  /* 0x00000400002c7882 */ /* 0x000fc40000000000 */
[----:B------:R-:W2:Y:S01]  /*4fd0*/  LDC.64 R78, c[0x0][0x8b0] ;  /* 0x00022c00ff4e7b82 */ /* 0x000ea20000000a00 */
[C---:B------:R-:W-:Y:S01]  /*4fe0*/  LOP3.LUT R3, R5.reuse, 0x1c0, RZ, 0xc0, !PT ;  /* 0x000001c005037812 */ /* 0x040fe200078ec0ff */
[----:B------:R-:W-:Y:S01]  /*4ff0*/  IMAD.SHL.U32 R80, R94, 0x20, RZ ;  /* 0x000000205e507824 */ /* 0x000fe200078e00ff */
[----:B------:R-:W-:Y:S01]  /*5000*/  LOP3.LUT R5, R5, 0x200, RZ, 0xc0, !PT ;  /* 0x0000020005057812 */ /* 0x000fe200078ec0ff */
[----:B------:R-:W-:Y:S01]  /*5010*/  IMAD.MOV.U32 R92, RZ, RZ, 0x20 ;  /* 0x00000020ff5c7424 */ /* 0x000fe200078e00ff */
[----:B------:R-:W-:Y:S01]  /*5020*/  LOP3.LUT R2, R3, 0x38, R2, 0xf8, !PT ;  /* 0x0000003803027812 */ /* 0x000fe200078ef802 */
[----:B------:R-:W-:Y:S01]  /*5030*/  IMAD.MOV.U32 R91, RZ, RZ, 0x1 ;  /* 0x00000001ff5b7424 */ /* 0x000fe200078e00ff */
[----:B------:R-:W-:Y:S01]  /*5040*/  SHF.R.U32.HI R3, RZ, 0x1, R94 ;  /* 0x00000001ff037819 */ /* 0x000fe2000001165e */
[----:B------:R-:W3:Y:S01]  /*5050*/  LDC.64 R76, c[0x0][0x8a8] ;  /* 0x00022a00ff4c7b82 */ /* 0x000ee20000000a00 */
[----:B------:R-:W-:Y:S01]  /*5060*/  LOP3.LUT R37, R37, 0x600000, RZ, 0xc0, !PT ;  /* 0x0060000025257812 */ /* 0x000fe200078ec0ff */
[----:B------:R-:W-:Y:S01]  /*5070*/  IMAD.MOV.U32 R36, RZ, RZ, RZ ;  /* 0x000000ffff247224 */ /* 0x000fe200078e00ff */
[----:B------:R-:W-:Y:S01]  /*5080*/  LOP3.LUT R80, R5, 0xc00, R80, 0xf8, !PT ;  /* 0x00000c0005507812 */ /* 0x000fe200078ef850 */
[----:B------:R-:W-:Y:S01]  /*5090*/  IMAD.MOV.U32 R90, RZ, RZ, RZ ;  /* 0x000000ffff5a7224 */ /* 0x000fe200078e00ff */
[----:B------:R-:W-:Y:S01]  /*50a0*/  LOP3.LUT R3, R2, 0x8, R3, 0x78, !PT ;  /* 0x0000000802037812 */ /* 0x000fe200078e7803 */
[----:B------:R-:W4:Y:S01]  /*50b0*/  LDCU UR59, c[0x0][0x370] ;  /* 0x00006e00ff3b77ac */ /* 0x000f220008000800 */
[----:B------:R-:W-:-:S02]  /*50c0*/  SEL R93, R92, 0xffffffe0, !P2 ;  /* 0xffffffe05c5d7807 */ /* 0x000fc40005000000 */
[----:B------:R-:W-:Y:S01]  /*50d0*/  LOP3.LUT R80, R80, R3, RZ, 0xfc, !PT ;  /* 0x0000000350507212 */ /* 0x000fe200078efcff */
[----:B-1----:R-:W-:Y:S01]  /*50e0*/  ULEA UR44, UR4, UR44, 0x18 ;  /* 0x0000002c042c7291 */ /* 0x002fe2000f8ec0ff */
[----:B------:R-:W-:Y:S01]  /*50f0*/  LOP3.LUT R94, R94, 0x60, RZ, 0xc0, !PT ;  /* 0x000000605e5e7812 */ /* 0x000fe200078ec0ff */
[----:B------:R-:W1:Y:S01]  /*5100*/  LDCU UR43, c[0x0][0xb0c] ;  /* 0x00016180ff2b77ac */ /* 0x000e620008000800 */
[----:B------:R-:W-:Y:S01]  /*5110*/  SEL R92, R92, 0xffffffe0, !P1 ;  /* 0xffffffe05c5c7807 */ /* 0x000fe20004800000 */
[----:B------:R-:W-:Y:S01]  /*5120*/  UIADD3 UR4, UPT, UPT, UR44, 0x400, URZ ;  /* 0x000004002c047890 */ /* 0x000fe2000fffe0ff */
[----:B------:R-:W1:Y:S04]  /*5130*/  LDCU UR39, c[0x0][0xb30] ;  /* 0x00016600ff2777ac */ /* 0x000e680008000800 */
[----:B------:R-:W4:Y:S01]  /*5140*/  LDS R0, [UR44+0x140] ;  /* 0x0001402cff007984 */ /* 0x000f220008000800 */
[----:B------:R-:W-:Y:S01]  /*5150*/  IMAD.U32 R86, RZ, RZ, UR4 ;  /* 0x00000004ff567e24 */ /* 0x000fe2000f8e00ff */
[----:B------:R-:W1:Y:S01]  /*5160*/  LDCU.64 UR56, c[0x0][0x888] ;  /* 0x00011100ff3877ac */ /* 0x000e620008000a00 */
[----:B------:R-:W1:Y:S01]  /*5170*/  LDCU.64 UR40, c[0x0][0xb28] ;  /* 0x00016500ff2877ac */ /* 0x000e620008000a00 */
[----:B------:R-:W1:Y:S01]  /*5180*/  LDCU.64 UR62, c[0x0][0x890] ;  /* 0x00011200ff3e77ac */ /* 0x000e620008000a00 */
[----:B------:R-:W1:Y:S01]  /*5190*/  LDCU.128 UR52, c[0x0][0xb10] ;  /* 0x00016200ff3477ac */ /* 0x000e620008000c00 */
[----:B------:R-:W1:Y:S01]  /*51a0*/  LDCU UR58, c[0x0][0x374] ;  /* 0x00006e80ff3a77ac */ /* 0x000e620008000800 */
[----:B------:R-:W-:Y:S01]  /*51b0*/  UMOV UR47, URZ ;  /* 0x000000ff002f7c82 */ /* 0x000fe20008000000 */
[----:B------:R-:W-:Y:S01]  /*51c0*/  UMOV UR46, URZ ;  /* 0x000000ff002e7c82 */ /* 0x000fe20008000000 */
[----:B-1234-:R-:W-:-:S07]  /*51d0*/  IMAD.IADD R37, R0, 0x1, R37 ;  /* 0x0000000100257824 */ /* 0x01efce00078e0225 */
.L_x_133:
[C---:B------:R-:W-:Y:S02]  /*51e0*/  LEA R3, R88.reuse, UR44, 0x3 ;  /* 0x0000002c58037c11 */ /* 0x040fe4000f8e18ff */
[----:B------:R-:W-:Y:S02]  /*51f0*/  SHF.L.U32 R0, R89, 0x1f, RZ ;  /* 0x0000001f59007819 */ /* 0x000fe400000006ff */
[----:B------:R-:W-:Y:S02]  /*5200*/  LEA R5, R88, UR44, 0x4 ;  /* 0x0000002c58057c11 */ /* 0x000fe4000f8e20ff */
[----:B-1----:R-:W1:Y:S02]  /*5210*/  SYNCS.PHASECHK.TRANS64.TRYWAIT P0, [R3+URZ+0x90], R0 ;  /* 0x00009000030075a7 */ /* 0x002e6400080011ff */
[----:B-1----:R-:W-:Y:S05]  /*5220*/  @!P0 BRA `(.L_x_90) ;  /* 0x0000004c00308947 */ /* 0x002fea0003800000 */
.L_x_181:
        /* <DEDUP_REMOVED lines=11> */
[----:B------:R-:W-:Y:S01]  /*52e0*/  PLOP3.LUT P0, PT, PT, PT, UP1, 0x80, 0x8 ;  /* 0x000000000008781c */ /* 0x000fe20003f0f018 */
[----:B------:R-:W-:Y:S11]  /*52f0*/  UP2UR UR61, UPR, URZ, 0x2 ;  /* 0x00000002ff3d7883 */ /* 0x000ff60008000000 */
[----:B------:R-:W-:Y:S01]  /*5300*/  @!UPT UIADD3 URZ, UPT, UPT, URZ, URZ, URZ ;  /* 0x000000fffffff290 */ /* 0x000fe2000fffe0ff */
[----:B-1----:R-:W-:Y:S02]  /*5310*/  @P0 SHF.R.U32.HI R0, RZ, 0x10, R5 ;  /* 0x00000010ff000819 */ /* 0x002fe40000011605 */
        /* <DEDUP_REMOVED lines=12> */
[----:B------:R-:W2:Y:S01]  /*53e0*/  LDCU UR12, c[0x0][0xb20] ;  /* 0x00016400ff0c77ac */ /* 0x000ea20008000800 */
[----:B------:R-:W-:Y:S02]  /*53f0*/  UIMAD.WIDE.U32 UR4, UR58, UR55, URZ ;  /* 0x000000373a0472a5 */ /* 0x000fe4000f8e00ff */
[----:B------:R-:W-:Y:S02]  /*5400*/  UIMAD.WIDE.U32 UR6, UR59, UR52, URZ ;  /* 0x000000343b0672a5 */ /* 0x000fe4000f8e00ff */
[----:B------:R-:W-:Y:S02]  /*5410*/  UISETP.NE.AND UP0, UPT, UR54, 0x1, UPT ;  /* 0x000000013600788c */ /* 0x000fe4000bf05270 */
[----:B------:R-:W-:Y:S02]  /*5420*/  UIMAD.WIDE.U32 UR8, UR37, UR55, URZ ;  /* 0x00000037250872a5 */ /* 0x000fe4000f8e00ff */
[----:B------:R-:W-:Y:S02]  /*5430*/  UIMAD.WIDE.U32 UR10, UR38, UR52, URZ ;  /* 0x00000034260a72a5 */ /* 0x000fe4000f8e00ff */
[----:B------:R-:W-:Y:S02]  /*5440*/  UISETP.NE.AND UP1, UPT, UR43, 0x1, UPT ;  /* 0x000000012b00788c */ /* 0x000fe4000bf25270 */
[----:B------:R-:W-:Y:S01]  /*5450*/  UISETP.NE.AND UP2, UPT, UR42, 0x1, UPT ;  /* 0x000000012a00788c */ /* 0x000fe2000bf45270 */
[----:B------:R-:W-:Y:S02]  /*5460*/  UMOV UR4, UR5 ;  /* 0x0000000500047c82 */ /* 0x000fe40008000000 */
[----:B--2---:R-:W-:Y:S03]  /*5470*/  USHF.R.U32.HI UR5, URZ, UR12, UR4 ;  /* 0x0000000cff057299 */ /* 0x004fe60008011604 */
[----:B------:R-:W-:Y:S02]  /*5480*/  UMOV UR4, UR7 ;  /* 0x0000000700047c82 */ /* 0x000fe40008000000 */
[----:B------:R-:W-:Y:S02]  /*5490*/  USHF.R.U32.HI UR7, URZ, UR53, UR4 ;  /* 0x00000035ff077299 */ /* 0x000fe40008011604 */
[----:B------:R-:W-:Y:S02]  /*54a0*/  USEL UR4, UR58, UR5, !UP0 ;  /* 0x000000053a047287 */ /* 0x000fe4000c000000 */
[----:B------:R-:W-:Y:S01]  /*54b0*/  USEL UR7, UR59, UR7, !UP1 ;  /* 0x000000073b077287 */ /* 0x000fe2000c800000 */
[----:B------:R-:W-:Y:S01]  /*54c0*/  UMOV UR5, UR9 ;  /* 0x0000000900057c82 */ /* 0x000fe20008000000 */
[----:B------:R-:W-:Y:S02]  /*54d0*/  UIMAD.WIDE.U32 UR8, UR4, UR40, URZ ;  /* 0x00000028040872a5 */ /* 0x000fe4000f8e00ff */
[----:B------:R-:W-:Y:S03]  /*54e0*/  USHF.R.U32.HI UR6, URZ, UR12, UR5 ;  /* 0x0000000cff067299 */ /* 0x000fe60008011605 */
[----:B------:R-:W-:Y:S01]  /*54f0*/  UMOV UR5, UR11 ;  /* 0x0000000b00057c82 */ /* 0x000fe20008000000 */
[----:B------:R-:W-:Y:S02]  /*5500*/  UIMAD.WIDE.U32 UR10, UR7, UR40, URZ ;  /* 0x00000028070a72a5 */ /* 0x000fe4000f8e00ff */
[----:B------:R-:W-:Y:S02]  /*5510*/  USHF.R.U32.HI UR12, URZ, UR53, UR5 ;  /* 0x00000035ff0c7299 */ /* 0x000fe40008011605 */
[----:B------:R-:W-:Y:S01]  /*5520*/  USEL UR6, UR37, UR6, !UP0 ;  /* 0x0000000625067287 */ /* 0x000fe2000c000000 */
[----:B------:R-:W-:Y:S02]  /*5530*/  UMOV UR5, UR9 ;  /* 0x0000000900057c82 */ /* 0x000fe40008000000 */
[----:B------:R-:W-:Y:S01]  /*5540*/  UMOV UR10, UR11 ;  /* 0x0000000b000a7c82 */ /* 0x000fe20008000000 */
[----:B------:R-:W-:Y:S02]  /*5550*/  @UP2 USHF.R.U32.HI UR4, URZ, UR41, UR5 ;  /* 0x00000029ff042299 */ /* 0x000fe40008011605 */
[----:B------:R-:W-:Y:S02]  /*5560*/  @UP2 USHF.R.U32.HI UR7, URZ, UR41, UR10 ;  /* 0x00000029ff072299 */ /* 0x000fe4000801160a */
[----:B------:R-:W-:Y:S02]  /*5570*/  UIMAD UR4, UR42, UR4, URZ ;  /* 0x000000042a0472a4 */ /* 0x000fe4000f8e02ff */
        /* <DEDUP_REMOVED lines=8> */
[----:B------:R-:W-:Y:S02]  /*5600*/  USEL UR11, UR6, UR4, !UP2 ;  /* 0x00000004060b7287 */ /* 0x000fe4000d000000 */
[----:B------:R-:W-:Y:S02]  /*5610*/  UIADD3 UR8, UPT, UPT, -UR5, URZ, URZ ;  /* 0x000000ff05087290 */ /* 0x000fe4000fffe1ff */
[----:B------:R-:W-:Y:S01]  /*5620*/  UIADD3 UR10, UPT, UPT, -UR11, URZ, URZ ;  /* 0x000000ff0b0a7290 */ /* 0x000fe2000fffe1ff */
[----:B------:R-:W-:Y:S01]  /*5630*/  @!UP0 UMOV UR4, UR9 ;  /* 0x0000000900048c82 */ /* 0x000fe20008000000 */
[----:B------:R-:W-:Y:S02]  /*5640*/  UIADD3 UR9, UPT, UPT, -UR6, URZ, URZ ;  /* 0x000000ff06097290 */ /* 0x000fe4000fffe1ff */
[----:B------:R-:W-:Y:S02]  /*5650*/  @!UP0 USHF.R.U32.HI UR4, URZ, UR41, UR4 ;  /* 0x00000029ff048299 */ /* 0x000fe40008011604 */
[----:B------:R-:W-:Y:S02]  /*5660*/  UIMAD UR10, UR42, UR10, UR6 ;  /* 0x0000000a2a0a72a4 */ /* 0x000fe4000f8e0206 */
[----:B------:R-:W-:Y:S04]  /*5670*/  @!UP0 USEL UR4, UR5, UR4, !UP2 ;  /* 0x0000000405048287 */ /* 0x000fe8000d000000 */
[----:B------:R-:W-:Y:S02]  /*5680*/  @!UP0 UIMAD UR10, UR7, UR10, UR4 ;  /* 0x0000000a070a82a4 */ /* 0x000fe4000f8e0204 */
[----:B------:R-:W-:Y:S02]  /*5690*/  @!UP0 UIADD3 UR11, UPT, UPT, UR11, -UR4, URZ ;  /* 0x800000040b0b8290 */ /* 0x000fe4000fffe0ff */
[----:B------:R-:W-:Y:S02]  /*56a0*/  UIMAD UR7, UR43, UR8, UR38 ;  /* 0x000000082b0772a4 */ /* 0x000fe4000f8e0226 */
[----:B------:R-:W-:Y:S02]  /*56b0*/  @!UP0 UIMAD UR6, UR11, UR42, UR5 ;  /* 0x0000002a0b0682a4 */ /* 0x000fe4000f8e0205 */
[----:B------:R-:W-:Y:S01]  /*56c0*/  UIMAD UR4, UR54, UR9, UR37 ;  /* 0x00000009360472a4 */ /* 0x000fe2000f8e0225 */
[----:B------:R-:W-:Y:S02]  /*56d0*/  @!UP0 UMOV UR5, UR10 ;  /* 0x0000000a00058c82 */ /* 0x000fe40008000000 */
[----:B------:R-:W-:Y:S02]  /*56e0*/  UIMAD UR38, UR5, UR43, UR7 ;  /* 0x0000002b052672a4 */ /* 0x000fe4000f8e0207 */
[----:B------:R-:W-:Y:S11]  /*56f0*/  UIMAD UR37, UR6, UR54, UR4 ;  /* 0x00000036062572a4 */ /* 0x000ff6000f8e0204 */
[----:B------:R-:W-:Y:S01]  /*5700*/  @!UPT UIADD3 URZ, UPT, UPT, URZ, URZ, URZ ;  /* 0x000000fffffff290 */ /* 0x000fe2000fffe0ff */
.L_x_91:
[----:B------:R-:W-:Y:S01]  /*5710*/  UISETP.NE.AND UP0, UPT, UR39, 0x1, UPT ;  /* 0x000000012700788c */ /* 0x000fe2000bf05270 */
[----:B------:R-:W-:Y:S01]  /*5720*/  LOP3.LUT P0, RZ, R86, 0x3f0, RZ, 0xc0, !PT ;  /* 0x000003f056ff7812 */ /* 0x000fe2000780c0ff */
[----:B------:R-:W-:Y:S01]  /*5730*/  USHF.L.U32 UR50, UR16, 0x6, URZ ;  /* 0x0000000610327899 */ /* 0x000fe200080006ff */
[----:B------:R-:W-:Y:S01]  /*5740*/  BSSY.RECONVERGENT B6, `(.L_x_92) ;  /* 0x0000034000067945 */ /* 0x000fe20003800200 */
[----:B------:R-:W-:Y:S01]  /*5750*/  USHF.L.U32 UR49, UR20, 0x8, URZ ;  /* 0x0000000814317899 */ /* 0x000fe200080006ff */
[----:B------:R-:W-:Y:S06]  /*5760*/  IADD3 R88, PT, PT, R88, 0x1, RZ ;  /* 0x0000000158587810 */ /* 0x000fec0007ffe0ff */
[----:B------:R-:W2:Y:S01]  /*5770*/  @!UP0 LDCU.128 UR12, c[0x0][0xb10] ;  /* 0x00016200ff0c87ac */ /* 0x000ea20008000c00 */
[----:B------:R-:W3:Y:S01]  /*5780*/  @!UP0 LDCU UR5, c[0x0][0xb0c] ;  /* 0x00016180ff0587ac */ /* 0x000ee20008000800 */
[----:B------:R-:W4:Y:S01]  /*5790*/  @!UP0 LDCU UR10, c[0x0][0xb20] ;  /* 0x00016400ff0a87ac */ /* 0x000f220008000800 */
[----:B--2---:R-:W-:Y:S02]  /*57a0*/  UIMAD.WIDE.U32 UR8, UR38, UR12, URZ ;  /* 0x0000000c260872a5 */ /* 0x004fe4000f8e00ff */
[----:B------:R-:W-:Y:S02]  /*57b0*/  UIMAD.WIDE.U32 UR6, UR37, UR15, URZ ;  /* 0x0000000f250672a5 */ /* 0x000fe4000f8e00ff */
[----:B------:R-:W-:Y:S03]  /*57c0*/  @!UP0 UISETP.NE.AND UP1, UPT, UR14, 0x1, UPT ;  /* 0x000000010e00888c */ /* 0x000fe6000bf25270 */
[----:B------:R-:W-:Y:S01]  /*57d0*/  @!UP0 UMOV UR4, UR9 ;  /* 0x0000000900048c82 */ /* 0x000fe20008000000 */
[----:B---3--:R-:W-:Y:S02]  /*57e0*/  @!UP0 UISETP.NE.AND UP2, UPT, UR5, 0x1, UPT ;  /* 0x000000010500888c */ /* 0x008fe4000bf45270 */
[----:B------:R-:W-:Y:S01]  /*57f0*/  @!UP0 USHF.R.U32.HI UR4, URZ, UR13, UR4 ;  /* 0x0000000dff048299 */ /* 0x000fe20008011604 */
[----:B------:R-:W-:Y:S02]  /*5800*/  @!UP0 UMOV UR6, UR7 ;  /* 0x0000000700068c82 */ /* 0x000fe40008000000 */
[----:B----4-:R-:W-:Y:S02]  /*5810*/  @!UP0 USHF.R.U32.HI UR6, URZ, UR10, UR6 ;  /* 0x0000000aff068299 */ /* 0x010fe40008011606 */
[----:B------:R-:W-:Y:S02]  /*5820*/  @!UP0 USEL UR7, UR38, UR4, !UP2 ;  /* 0x0000000426078287 */ /* 0x000fe4000d000000 */
[----:B------:R-:W-:Y:S04]  /*5830*/  @!UP0 USEL UR6, UR37, UR6, !UP1 ;  /* 0x0000000625068287 */ /* 0x000fe8000c800000 */
[----:B------:R-:W-:Y:S02]  /*5840*/  @!UP0 UIADD3 UR4, UPT, UPT, -UR7, UR6, URZ ;  /* 0x0000000607048290 */ /* 0x000fe4000fffe1ff */
[----:B------:R-:W-:Y:S02]  /*5850*/  @!UP0 UIADD3 UR6, UPT, UPT, UR7, -UR6, URZ ;  /* 0x8000000607068290 */ /* 0x000fe4000fffe0ff */
[----:B------:R-:W-:Y:S02]  /*5860*/  @!UP0 UIMAD UR38, UR4, UR5, UR38 ;  /* 0x00000005042682a4 */ /* 0x000fe4000f8e0226 */
[----:B------:R-:W-:Y:S01]  /*5870*/  @!UP0 UIMAD UR37, UR6, UR14, UR37 ;  /* 0x0000000e062582a4 */ /* 0x000fe2000f8e0225 */
[----:B------:R-:W-:Y:S11]  /*5880*/  @!P0 BRA `(.L_x_93) ;  /* 0x00000000007c8947 */ /* 0x000ff60003800000 */
[----:B------:R-:W2:Y:S01]  /*5890*/  LDCU.64 UR8, c[0x4][0x80] ;  /* 0x01001000ff0877ac */ /* 0x000ea20008000a00 */
[----:B------:R-:W-:Y:S01]  /*58a0*/  MOV R2, 0x0 ;  /* 0x0000000000027802 */ /* 0x000fe20000000f00 */
[----:B------:R-:W-:Y:S02]  /*58b0*/  HFMA2 R12, -RZ, RZ, 0, 5.9604644775390625e-08 ;  /* 0x00000001ff0c7431 */ /* 0x000fe400000001ff */
[----:B------:R-:W-:Y:S01]  /*58c0*/  IMAD.MOV.U32 R8, RZ, RZ, 0x70 ;  /* 0x00000070ff087424 */ /* 0x000fe200078e00ff */
[----:B------:R3:W4:Y:S01]  /*58d0*/  LDC.64 R14, c[0x4][R2] ;  /* 0x01000000020e7b82 */ /* 0x0007220000000a00 */
[----:B------:R-:W1:Y:S01]  /*58e0*/  LDCU.64 UR6, c[0x4][0x88] ;  /* 0x01001100ff0677ac */ /* 0x000e620008000a00 */
[----:B------:R-:W-:Y:S01]  /*58f0*/  IMAD.MOV.U32 R13, RZ, RZ, RZ ;  /* 0x000000ffff0d7224 */ /* 0x000fe200078e00ff */
[----:B------:R-:W1:Y:S01]  /*5900*/  LDCU.64 UR4, c[0x4][0x8] ;  /* 0x01000100ff0477ac */ /* 0x000e620008000a00 */
[----:B--2---:R-:W-:Y:S01]  /*5910*/  MOV R5, UR9 ;  /* 0x0000000900057c02 */ /* 0x004fe20008000f00 */
[----:B------:R-:W-:Y:S01]  /*5920*/  IMAD.U32 R4, RZ, RZ, UR8 ;  /* 0x00000008ff047e24 */ /* 0x000fe2000f8e00ff */
[----:B-1----:R-:W-:Y:S01]  /*5930*/  MOV R7, UR7 ;  /* 0x0000000700077c02 */ /* 0x002fe20008000f00 */
[----:B------:R-:W-:Y:S01]  /*5940*/  IMAD.U32 R6, RZ, RZ, UR6 ;  /* 0x00000006ff067e24 */ /* 0x000fe2000f8e00ff */
[----:B------:R-:W-:Y:S01]  /*5950*/  MOV R11, UR5 ;  /* 0x00000005000b7c02 */ /* 0x000fe20008000f00 */
[----:B------:R-:W-:Y:S02]  /*5960*/  IMAD.U32 R10, RZ, RZ, UR4 ;  /* 0x00000004ff0a7e24 */ /* 0x000fe4000f8e00ff */
[----:B------:R-:W-:Y:S07]  /*5970*/  LEPC R20, `(.L_x_94) ;  /* 0x000000001014794e */ /* 0x000fee0000000000 */
[----:B---345:R-:W-:Y:S05]  /*5980*/  CALL.ABS.NOINC R14 ;  /* 0x000000000e007343 */ /* 0x038fea0003c00000 */
.L_x_94:
[----:B------:R-:W1:Y:S01]  /*5990*/  LDCU.64 UR8, c[0x4][0x80] ;  /* 0x01001000ff0877ac */ /* 0x000e620008000a00 */
[----:B------:R-:W2:Y:S01]  /*59a0*/  LDC.64 R2, c[0x4][R2] ;  /* 0x0100000002027b82 */ /* 0x000ea20000000a00 */
[----:B------:R-:W-:Y:S02]  /*59b0*/  HFMA2 R12, -RZ, RZ, 0, 5.9604644775390625e-08 ;  /* 0x00000001ff0c7431 */ /* 0x000fe400000001ff */
[----:B------:R-:W-:Y:S02]  /*59c0*/  IMAD.MOV.U32 R8, RZ, RZ, 0x70 ;  /* 0x00000070ff087424 */ /* 0x000fe400078e00ff */
[----:B------:R-:W-:Y:S01]  /*59d0*/  IMAD.MOV.U32 R13, RZ, RZ, RZ ;  /* 0x000000ffff0d7224 */ /* 0x000fe200078e00ff */
[----:B------:R-:W3:Y:S01]  /*59e0*/  LDCU.64 UR6, c[0x4][0x88] ;  /* 0x01001100ff0677ac */ /* 0x000ee20008000a00 */
[----:B------:R-:W4:Y:S01]  /*59f0*/  LDCU.64 UR4, c[0x4][0x8] ;  /* 0x01000100ff0477ac */ /* 0x000f220008000a00 */
[----:B-1----:R-:W-:Y:S02]  /*5a00*/  MOV R4, UR8 ;  /* 0x0000000800047c02 */ /* 0x002fe40008000f00 */
[----:B------:R-:W-:Y:S02]  /*5a10*/  MOV R5, UR9 ;  /* 0x0000000900057c02 */ /* 0x000fe40008000f00 */
[----:B---3--:R-:W-:Y:S01]  /*5a20*/  MOV R7, UR7 ;  /* 0x0000000700077c02 */ /* 0x008fe20008000f00 */
[----:B------:R-:W-:Y:S01]  /*5a30*/  IMAD.U32 R6, RZ, RZ, UR6 ;  /* 0x00000006ff067e24 */ /* 0x000fe2000f8e00ff */
[----:B----4-:R-:W-:Y:S01]  /*5a40*/  MOV R11, UR5 ;  /* 0x00000005000b7c02 */ /* 0x010fe20008000f00 */
[----:B------:R-:W-:Y:S02]  /*5a50*/  IMAD.U32 R10, RZ, RZ, UR4 ;  /* 0x00000004ff0a7e24 */ /* 0x000fe4000f8e00ff */
[----:B------:R-:W-:Y:S07]  /*5a60*/  LEPC R20, `(.L_x_93) ;  /* 0x000000001014794e */ /* 0x000fee0000000000 */
[----:B--2---:R-:W-:Y:S05]  /*5a70*/  CALL.ABS.NOINC R2 ;  /* 0x0000000002007343 */ /* 0x004fea0003c00000 */
.L_x_93:
[----:B------:R-:W-:Y:S05]  /*5a80*/  BSYNC.RECONVERGENT B6 ;  /* 0x0000000000067941 */ /* 0x000fea0003800200 */
.L_x_92:
[----:B------:R-:W-:Y:S01]  /*5a90*/  R2UR UR4, R85 ;  /* 0x00000000550472ca */ /* 0x000fe200000e0000 */
[----:B------:R-:W-:Y:S01]  /*5aa0*/  UISETP.NE.U32.AND UP0, UPT, UR62, URZ, UPT ;  /* 0x000000ff3e00728c */ /* 0x000fe2000bf05070 */
[----:B------:R-:W-:Y:S02]  /*5ab0*/  ISETP.NE.U32.AND P4, PT, R78, RZ, PT ;  /* 0x000000ff4e00720c */ /* 0x000fe40003f85070 */
[----:B------:R-:W-:Y:S01]  /*5ac0*/  ISETP.NE.U32.AND P2, PT, RZ, UR56, PT ;  /* 0x00000038ff007c0c */ /* 0x000fe2000bf45070 */
[----:B------:R-:W-:Y:S01]  /*5ad0*/  UISETP.NE.AND.EX UP1, UPT, UR63, URZ, UPT, UP0 ;  /* 0x000000ff3f00728c */ /* 0x000fe2000bf25300 */
[----:B------:R-:W-:Y:S01]  /*5ae0*/  ISETP.NE.AND.EX P4, PT, R79, RZ, PT, P4 ;  /* 0x000000ff4f00720c */ /* 0x000fe20003f85340 */
[----:B------:R-:W-:Y:S01]  /*5af0*/  UPLOP3.LUT UP0, UPT, UPT, UPT, UPT, 0x40, 0x4 ;  /* 0x000000000004789c */ /* 0x000fe20003f0e870 */
[----:B------:R-:W-:Y:S05]  /*5b00*/  ISETP.NE.AND.EX P2, PT, RZ, UR57, PT, P2 ;  /* 0x00000039ff007c0c */ /* 0x000fea000bf45320 */
[----:B------:R-:W-:Y:S06]  /*5b10*/  UISETP.NE.AND UP2, UPT, UR4, URZ, UPT ;  /* 0x000000ff0400728c */ /* 0x000fec000bf45270 */
[----:B------:R-:W-:Y:S05]  /*5b20*/  PLOP3.LUT P1, PT, PT, PT, UP2, 0x80, 0x8 ;  /* 0x000000000008781c */ /* 0x000fea0003f2f028 */
[----:B------:R-:W-:Y:S06]  /*5b30*/  @UP2 UPLOP3.LUT UP0, UPT, UPT, UPT, UP1, 0x80, 0x8 ;  /* 0x000000000008289c */ /* 0x000fec0003f0f010 */
[----:B------:R-:W-:Y:S01]  /*5b40*/  PLOP3.LUT P0, PT, PT, PT, UP0, 0x80, 0x8 ;  /* 0x000000000008781c */ /* 0x000fe20003f0f008 */
[----:B------:R-:W-:Y:S01]  /*5b50*/  @!UPT UIADD3 URZ, UPT, UPT, URZ, URZ, URZ ;  /* 0x000000fffffff290 */ /* 0x000fe2000fffe0ff */
[----:B------:R-:W-:Y:S11]  /*5b60*/  BRA.U !UP1, `(.L_x_95) ;  /* 0x00000001093c7547 */ /* 0x000ff6000b800000 */
[----:B------:R-:W-:Y:S01]  /*5b70*/  UISETP.NE.U32.AND UP0, UPT, UR56, URZ, UPT ;  /* 0x000000ff3800728c */ /* 0x000fe2000bf05070 */
[----:B-1----:R-:W-:Y:S01]  /*5b80*/  HFMA2 R0, -RZ, RZ, 0, 5.9604644775390625e-08 ;  /* 0x00000001ff007431 */ /* 0x002fe200000001ff */
[----:B------:R-:W1:Y:S01]  /*5b90*/  LDCU.64 UR8, c[0x0][0x358] ;  /* 0x00006b00ff0877ac */ /* 0x000e620008000a00 */
[----:B------:R-:W-:Y:S01]  /*5ba0*/  IMAD.MOV.U32 R81, RZ, RZ, 0x1 ;  /* 0x00000001ff517424 */ /* 0x000fe200078e00ff */
[----:B------:R-:W-:Y:S06]  /*5bb0*/  UISETP.NE.AND.EX UP0, UPT, UR57, URZ, UPT, UP0 ;  /* 0x000000ff3900728c */ /* 0x000fec000bf05300 */
[----:B------:R-:W-:Y:S05]  /*5bc0*/  PLOP3.LUT P3, PT, PT, PT, UP0, 0x80, 0x8 ;  /* 0x000000000008781c */ /* 0x000fea0003f6f008 */
[----:B------:R-:W2:Y:S01]  /*5bd0*/  @UP0 LDCU.64 UR4, c[0x0][0x888] ;  /* 0x00011100ff0407ac */ /* 0x000ea20008000a00 */
[----:B------:R-:W-:Y:S07]  /*5be0*/  @UP0 UIMAD UR6, UR36, UR62, URZ ;  /* 0x0000003e240602a4 */ /* 0x000fee000f8e02ff */
[----:B------:R-:W-:Y:S01]  /*5bf0*/  @!P3 PRMT R81, R0, 0x7610, R81 ;  /* 0x000076100051b816 */ /* 0x000fe20000000051 */
[----:B--2---:R-:W-:Y:S06]  /*5c00*/  @UP0 UIMAD.WIDE UR4, UR6, 0x4, UR4 ;  /* 0x00000004060408a5 */ /* 0x004fec000f8e0204 */
[----:B------:R-:W-:Y:S01]  /*5c10*/  IMAD.U32 R2, RZ, RZ, UR4 ;  /* 0x00000004ff027e24 */ /* 0x000fe2000f8e00ff */
[----:B------:R-:W-:Y:S04]  /*5c20*/  MOV R3, UR5 ;  /* 0x0000000500037c02 */ /* 0x000fe80008000f00 */
[----:B------:R-:W2:Y:S01]  /*5c30*/  @!UP0 LDCU UR4, c[0x0][0x880] ;  /* 0x00011000ff0487ac */ /* 0x000ea20008000800 */
[----:B-1---5:R3:W5:Y:S02]  /*5c40*/  @P3 LDG.E R41, desc[UR8][R2.64] ;  /* 0x0000000802293981 */ /* 0x022764000c1e1900 */
[----:B--23--:R-:W-:Y:S02]  /*5c50*/  @!P3 IMAD.U32 R41, RZ, RZ, UR4 ;  /* 0x00000004ff29be24 */ /* 0x00cfe4000f8e00ff */
.L_x_95:
[----:B------:R-:W-:Y:S05]  /*5c60*/  @!P4 BRA `(.L_x_96) ;  /* 0x000000000024c947 */ /* 0x000fea0003800000 */
[----:B------:R-:W-:Y:S01]  /*5c70*/  ISETP.NE.U32.AND P3, PT, R76, RZ, PT ;  /* 0x000000ff4c00720c */ /* 0x000fe20003f65070 */
[----:B------:R-:W2:Y:S03]  /*5c80*/  LDCU.64 UR4, c[0x0][0x358] ;  /* 0x00006b00ff0477ac */ /* 0x000ea60008000a00 */
[----:B------:R-:W-:Y:S11]  /*5c90*/  ISETP.NE.AND.EX P3, PT, R77, RZ, PT, P3 ;  /* 0x000000ff4d00720c */ /* 0x000ff60003f65330 */
[----:B------:R-:W-:Y:S02]  /*5ca0*/  @!UPT UIADD3 URZ, UPT, UPT, URZ, URZ, URZ ;  /* 0x000000fffffff290 */ /* 0x000fe4000fffe0ff */
[----:B------:R-:W3:Y:S01]  /*5cb0*/  @P3 LDC.64 R2, c[0x0][0x8a8] ;  /* 0x00022a00ff023b82 */ /* 0x000ee20000000a00 */
[----:B-1----:R-:W-:Y:S04]  /*5cc0*/  @P3 IMAD R0, R78, UR36, RZ ;  /* 0x000000244e003c24 */ /* 0x002fe8000f8e02ff */
[----:B---3--:R-:W-:Y:S05]  /*5cd0*/  @P3 IMAD.WIDE R2, R0, 0x4, R2 ;  /* 0x0000000400023825 */ /* 0x008fea00078e0202 */
[----:B--2--5:R2:W5:Y:S02]  /*5ce0*/  @P3 LDG.E R38, desc[UR4][R2.64] ;  /* 0x0000000402263981 */ /* 0x024564000c1e1900 */
[----:B--2---:R-:W3:Y:S02]  /*5cf0*/  @!P3 LDC R38, c[0x0][0x8a0] ;  /* 0x00022800ff26bb82 */ /* 0x004ee40000000800 */
.L_x_96:
[----:B-----5:R-:W-:Y:S01]  /*5d00*/  FSETP.NEU.AND P3, PT, R41, RZ, PT ;  /* 0x000000ff2900720b */ /* 0x020fe20003f6d000 */
[----:B------:R-:W-:Y:S01]  /*5d10*/  IMAD.SHL.U32 R47, R80, 0x2, RZ ;  /* 0x00000002502f7824 */ /* 0x000fe200078e00ff */
[----:B------:R-:W-:Y:S01]  /*5d20*/  SEL R5, RZ, 0xffffffff, P2 ;  /* 0xffffffffff057807 */ /* 0x000fe20001000000 */
[----:B------:R-:W-:Y:S01]  /*5d30*/  BSSY B1, `(.L_x_97) ;  /* 0x0000044000017945 */ /* 0x000fe20003800000 */
[----:B------:R-:W-:Y:S01]  /*5d40*/  @P1 LOP3.LUT P2, RZ, R81, 0xff, RZ, 0xc0, !PT ;  /* 0x000000ff51ff1812 */ /* 0x000fe2000784c0ff */
[----:B------:R-:W-:Y:S01]  /*5d50*/  VIADD R97, R47, UR44 ;  /* 0x0000002c2f617c36 */ /* 0x000fe20008000000 */
[----:B------:R-:W-:Y:S01]  /*5d60*/  @P1 SEL R2, RZ, 0xffffffff, P3 ;  /* 0xffffffffff021807 */ /* 0x000fe20001800000 */
[----:B------:R-:W-:Y:S01]  /*5d70*/  IMAD.MOV.U32 R60, RZ, RZ, 0x1 ;  /* 0x00000001ff3c7424 */ /* 0x000fe200078e00ff */
[----:B------:R-:W-:Y:S01]  /*5d80*/  LOP3.LUT R91, R91, 0x1, RZ, 0x3c, !PT ;  /* 0x000000015b5b7812 */ /* 0x000fe200078e3cff */
[----:B------:R-:W-:Y:S01]  /*5d90*/  IMAD.MOV.U32 R46, RZ, RZ, RZ ;  /* 0x000000ffff2e7224 */ /* 0x000fe200078e00ff */
[----:B------:R-:W-:Y:S02]  /*5da0*/  @P0 SEL R2, R5, R2, !P2 ;  /* 0x0000000205020207 */ /* 0x000fe40005000000 */
[----:B------:R-:W-:Y:S02]  /*5db0*/  CS2R R74, SRZ ;  /* 0x00000000004a7805 */ /* 0x000fe4000001ff00 */
[----:B------:R-:W-:Y:S02]  /*5dc0*/  LEA R98, R36, UR44, 0x3 ;  /* 0x0000002c24627c11 */ /* 0x000fe4000f8e18ff */
[----:B------:R-:W-:Y:S02]  /*5dd0*/  CS2R R72, SRZ ;  /* 0x0000000000487805 */ /* 0x000fe4000001ff00 */
[----:B------:R-:W-:Y:S02]  /*5de0*/  @P1 LOP3.LUT R2, R2, 0x1, RZ, 0xc0, !PT ;  /* 0x0000000102021812 */ /* 0x000fe400078ec0ff */
[----:B------:R-:W-:Y:S02]  /*5df0*/  CS2R R66, SRZ ;  /* 0x0000000000427805 */ /* 0x000fe4000001ff00 */
[----:B------:R-:W-:Y:S02]  /*5e00*/  SHF.L.U32 R3, R90, 0x1f, RZ ;  /* 0x0000001f5a037819 */ /* 0x000fe400000006ff */
[----:B------:R-:W-:Y:S02]  /*5e10*/  CS2R R64, SRZ ;  /* 0x0000000000407805 */ /* 0x000fe4000001ff00 */
[----:B------:R-:W-:Y:S02]  /*5e20*/  ISETP.NE.U32.OR P6, PT, R2, 0x1, !P1 ;  /* 0x000000010200780c */ /* 0x000fe40004fc5470 */
[----:B------:R-:W-:Y:S02]  /*5e30*/  CS2R R58, SRZ ;  /* 0x00000000003a7805 */ /* 0x000fe4000001ff00 */
[----:B------:R-:W-:Y:S02]  /*5e40*/  PLOP3.LUT P2, PT, PT, PT, UP1, 0x80, 0x8 ;  /* 0x000000000008781c */ /* 0x000fe40003f4f018 */
[----:B------:R-:W-:Y:S02]  /*5e50*/  CS2R R56, SRZ ;  /* 0x0000000000387805 */ /* 0x000fe4000001ff00 */
[----:B------:R-:W-:Y:S02]  /*5e60*/  LEA.HI R39, R36, R36, RZ, 0x1 ;  /* 0x0000002424277211 */ /* 0x000fe400078f08ff */
[----:B------:R-:W-:Y:S02]  /*5e70*/  CS2R R50, SRZ ;  /* 0x0000000000327805 */ /* 0x000fe4000001ff00 */
[----:B------:R-:W-:Y:S02]  /*5e80*/  LOP3.LUT P4, R87, R81, 0xff, RZ, 0xc0, !PT ;  /* 0x000000ff51577812 */ /* 0x000fe4000788c0ff */
[----:B------:R-:W-:Y:S02]  /*5e90*/  CS2R R48, SRZ ;  /* 0x0000000000307805 */ /* 0x000fe4000001ff00 */
[----:B------:R-:W-:Y:S01]  /*5ea0*/  SEL R2, RZ, 0xffffffff, P3 ;  /* 0xffffffffff027807 */ /* 0x000fe20001800000 */
[C---:B-1----:R-:W-:Y:S01]  /*5eb0*/  IMAD.SHL.U32 R0, R39.reuse, 0x80, RZ ;  /* 0x0000008027007824 */ /* 0x042fe200078e00ff */
[----:B------:R-:W-:Y:S01]  /*5ec0*/  LOP3.LUT R39, R39, 0xffe, RZ, 0xc0, !PT ;  /* 0x00000ffe27277812 */ /* 0x000fe200078ec0ff */
[----:B------:R-:W-:Y:S01]  /*5ed0*/  VIADD R99, R97, 0x400 ;  /* 0x0000040061637836 */ /* 0x000fe20000000000 */
[----:B------:R-:W-:Y:S01]  /*5ee0*/  P2R R95, PR, RZ, 0x40 ;  /* 0x00000040ff5f7803 */ /* 0x000fe20000000000 */
[----:B------:R-:W-:Y:S01]  /*5ef0*/  IMAD.IADD R96, R92, 0x1, R97 ;  /* 0x000000015c607824 */ /* 0x000fe200078e0261 */
[----:B------:R-:W-:Y:S01]  /*5f00*/  @P6 SHF.L.U32 R4, R91, 0x1f, RZ ;  /* 0x0000001f5b046819 */ /* 0x000fe200000006ff */
[----:B------:R-:W-:Y:S01]  /*5f10*/  IMAD.IADD R39, R36, 0x1, -R39 ;  /* 0x0000000124277824 */ /* 0x000fe200078e0a27 */
[----:B------:R-:W-:Y:S02]  /*5f20*/  @P2 SEL R2, R5, R2, !P4 ;  /* 0x0000000205022207 */ /* 0x000fe40006000000 */
[----:B------:R-:W1:Y:S01]  /*5f30*/  @P6 SYNCS.PHASECHK.TRANS64.TRYWAIT P1, [UR44+0x40], R4 ;  /* 0x00004004ff0065a7 */ /* 0x000e62000802112c */
[----:B------:R-:W-:Y:S02]  /*5f40*/  LOP3.LUT R0, R0, 0xffffff00, RZ, 0xc0, !PT ;  /* 0xffffff0000007812 */ /* 0x000fe400078ec0ff */
[----:B------:R-:W-:Y:S03]  /*5f50*/  LOP3.LUT R2, R2, 0x1, RZ, 0xc0, !PT ;  /* 0x0000000102027812 */ /* 0x000fe600078ec0ff */
[----:B------:R-:W-:Y:S01]  /*5f60*/  IMAD.IADD R0, R37, 0x1, R0 ;  /* 0x0000000125007824 */ /* 0x000fe200078e0200 */
[----:B------:R-:W-:Y:S03]  /*5f70*/  ISETP.NE.U32.AND P5, PT, R2, 0x1, PT ;  /* 0x000000010200780c */ /* 0x000fe60003fa5070 */
[----:B------:R-:W-:Y:S01]  /*5f80*/  IMAD R39, R39, 0x100000, R0 ;  /* 0x0010000027277824 */ /* 0x000fe200078e0200 */
[----:B------:R-:W-:Y:S01]  /*5f90*/  P2R R61, PR, RZ, 0x20 ;  /* 0x00000020ff3d7803 */ /* 0x000fe20000000000 */
[----:B------:R2:W4:Y:S01]  /*5fa0*/  SYNCS.PHASECHK.TRANS64.TRYWAIT P0, [R98+URZ+0xb0], R3 ;  /* 0x0000b003620075a7 */ /* 0x00052200080011ff */
[----:B-1----:R-:W-:Y:S01]  /*5fb0*/  @P6 SEL R60, RZ, 0x1, !P1 ;  /* 0x00000001ff3c6807 */ /* 0x002fe20004800000 */
[----:B--2---:R-:W-:Y:S06]  /*5fc0*/  @!P6 BRA `(.L_x_98) ;  /* 0x000000000068e947 */ /* 0x004fec0003800000 */
[C---:B------:R-:W-:Y:S01]  /*5fd0*/  @P5 IMAD R5, R93.reuse, 0x2, R99 ;  /* 0x000000025d055824 */ /* 0x040fe200078e0263 */
[----:B------:R-:W-:Y:S01]  /*5fe0*/  ISETP.NE.AND P1, PT, R60, RZ, PT ;  /* 0x000000ff3c00720c */ /* 0x000fe20003f25270 */
[----:B------:R-:W-:Y:S01]  /*5ff0*/  @P5 IMAD R2, R93, 0x2, R97 ;  /* 0x000000025d025824 */ /* 0x000fe200078e0261 */
[----:B------:R-:W-:Y:S01]  /*6000*/  BSSY B0, `(.L_x_99) ;  /* 0x000000e000007945 */ /* 0x000fe20003800000 */
[----:B------:R-:W-:Y:S01]  /*6010*/  IMAD.MOV.U32 R74, RZ, RZ, RZ ;  /* 0x000000ffff4a7224 */ /* 0x000fe200078e00ff */
[----:B------:R-:W-:Y:S01]  /*6020*/  CS2R R66, SRZ ;  /* 0x0000000000427805 */ /* 0x000fe2000001ff00 */
[----:B------:R-:W-:Y:S01]  /*6030*/  @P5 IMAD.IADD R4, R92, 0x1, R5 ;  /* 0x000000015c045824 */ /* 0x000fe200078e0205 */
[----:B------:R-:W-:Y:S02]  /*6040*/  CS2R R64, SRZ ;  /* 0x0000000000407805 */ /* 0x000fe4000001ff00 */
[----:B------:R-:W-:Y:S02]  /*6050*/  CS2R R72, SRZ ;  /* 0x0000000000487805 */ /* 0x000fe4000001ff00 */
[----:B------:R-:W-:Y:S02]  /*6060*/  CS2R R50, SRZ ;  /* 0x0000000000327805 */ /* 0x000fe4000001ff00 */
[----:B------:R-:W-:Y:S02]  /*6070*/  CS2R R48, SRZ ;  /* 0x0000000000307805 */ /* 0x000fe4000001ff00 */
[----:B------:R-:W-:Y:S02]  /*6080*/  CS2R R58, SRZ ;  /* 0x00000000003a7805 */ /* 0x000fe4000001ff00 */
[----:B------:R-:W-:Y:S01]  /*6090*/  CS2R R56, SRZ ;  /* 0x0000000000387805 */ /* 0x000fe2000001ff00 */
[----:B------:R-:W-:Y:S06]  /*60a0*/  @P1 BRA `(.L_x_100) ;  /* 0x00000000000c1947 */ /* 0x000fec0003800000 */
[----:B------:R-:W-:Y:S04]  /*60b0*/  SHF.L.U32 R5, R91, 0x1f, RZ ;  /* 0x0000001f5b057819 */ /* 0x000fe800000006ff */
[----:B------:R-:W1:Y:S02]  /*60c0*/  SYNCS.PHASECHK.TRANS64.TRYWAIT P1, [UR44+0x40], R5 ;  /* 0x00004005ff0075a7 */ /* 0x000e64000802112c */
[----:B-1----:R-:W-:Y:S05]  /*60d0*/  @!P1 BRA `(.L_x_101) ;  /* 0x0000003c00989947 */ /* 0x002fea0003800000 */
.L_x_100:
[----:B------:R-:W-:Y:S05]  /*60e0*/  BSYNC B0 ;  /* 0x0000000000007941 */ /* 0x000fea0003800000 */
.L_x_99:
[----:B------:R-:W-:Y:S01]  /*60f0*/  ISETP.NE.AND P1, PT, R61, RZ, PT ;  /* 0x000000ff3d00720c */ /* 0x000fe20003f25270 */
[----:B------:R-:W-:Y:S11]  /*6100*/  HFMA2 R46, -RZ, RZ, 0, 5.9604644775390625e-08 ;  /* 0x00000001ff2e7431 */ /* 0x000ff600000001ff */
[----:B------:R-:W-:Y:S01]  /*6110*/  @!UPT UIADD3 URZ, UPT, UPT, URZ, URZ, URZ ;  /* 0x000000fffffff290 */ /* 0x000fe2000fffe0ff */
[----:B------:R-:W-:Y:S05]  /*6120*/  @P1 WARPSYNC.ALL ;  /* 0x0000000000001948 */ /* 0x000fea0003800000 */
[----:B------:R2:W1:Y:S04]  /*6130*/  @P1 LDSM.16.M88.4 R64, [R2+0x400] ;  /* 0x000400000240183b */ /* 0x0004680000000200 */
[----:B------:R2:W1:Y:S04]  /*6140*/  @P1 LDSM.16.M88.4 R72, [R4] ;  /* 0x000000000448183b */ /* 0x0004680000000200 */
[----:B------:R2:W1:Y:S04]  /*6150*/  @P1 LDSM.16.M88.4 R48, [R47+UR44+0x400] ;  /* 0x0004002c2f30183b */ /* 0x0004680008000200 */
[----:B------:R2:W1:Y:S02]  /*6160*/  @P1 LDSM.16.M88.4 R56, [R96+0x400] ;  /* 0x000400006038183b */ /* 0x0004640000000200 */
.L_x_98:
[----:B------:R-:W-:Y:S05]  /*6170*/  BSYNC B1 ;  /* 0x0000000000017941 */ /* 0x000fea0003800000 */
.L_x_97:
[----:B-1----:R-:W-:Y:S04]  /*6180*/  SHF.R.U32.HI R5, RZ, 0x15, R39 ;  /* 0x00000015ff057819 */ /* 0x002fe80000011627 */
[----:B------:R-:W-:Y:S01]  /*6190*/  LOP3.LUT P1, RZ, R5, 0x3, R82, 0x48, !PT ;  /* 0x0000000305ff7812 */ /* 0x000fe20007824852 */
[----:B------:R-:W-:Y:S01]  /*61a0*/  @!UPT UIADD3 URZ, UPT, UPT, URZ, URZ, URZ ;  /* 0x000000fffffff290 */ /* 0x000fe2000fffe0ff */
[----:B----4-:R-:W-:Y:S11]  /*61b0*/  @P0 BRA `(.L_x_102) ;  /* 0x0000000000080947 */ /* 0x010ff60003800000 */
[----:B------:R-:W1:Y:S02]  /*61c0*/  SYNCS.PHASECHK.TRANS64.TRYWAIT P0, [R98+URZ+0xb0], R3 ;  /* 0x0000b003620075a7 */ /* 0x000e6400080011ff */
[----:B-1----:R-:W-:Y:S05]  /*61d0*/  @!P0 BRA `(.L_x_103) ;  /* 0x0000003c00708947 */ /* 0x002fea0003800000 */
.L_x_102:
[----:B------:R-:W-:Y:S05]  /*61e0*/  @!P1 BRA `(.L_x_104) ;  /* 0x0000000000409947 */ /* 0x000fea0003800000 */
[----:B------:R-:W4:Y:S01]  /*61f0*/  LDCU.64 UR8, c[0x4][0x70] ;  /* 0x01000e00ff0877ac */ /* 0x000f220008000a00 */
[----:B-1----:R-:W-:Y:S01]  /*6200*/  MOV R3, 0x0 ;  /* 0x0000000000037802 */ /* 0x002fe20000000f00 */
[----:B------:R-:W-:Y:S02]  /*6210*/  HFMA2 R12, -RZ, RZ, 0, 5.9604644775390625e-08 ;  /* 0x00000001ff0c7431 */ /* 0x000fe400000001ff */
[----:B------:R-:W-:Y:S02]  /*6220*/  IMAD.MOV.U32 R8, RZ, RZ, 0x192 ;  /* 0x00000192ff087424 */ /* 0x000fe400078e00ff */
[----:B------:R-:W-:Y:S01]  /*6230*/  IMAD.MOV.U32 R13, RZ, RZ, RZ ;  /* 0x000000ffff0d7224 */ /* 0x000fe200078e00ff */
[----:B------:R-:W1:Y:S01]  /*6240*/  LDCU.64 UR6, c[0x4][0x78] ;  /* 0x01000f00ff0677ac */ /* 0x000e620008000a00 */
[----:B--2---:R-:W2:Y:S01]  /*6250*/  LDC.64 R2, c[0x4][R3] ;  /* 0x0100000003027b82 */ /* 0x004ea20000000a00 */
[----:B------:R-:W5:Y:S01]  /*6260*/  LDCU.64 UR4, c[0x4][0x10] ;  /* 0x01000200ff0477ac */ /* 0x000f620008000a00 */
[----:B----4-:R-:W-:Y:S01]  /*6270*/  MOV R5, UR9 ;  /* 0x0000000900057c02 */ /* 0x010fe20008000f00 */
[----:B------:R-:W-:Y:S01]  /*6280*/  IMAD.U32 R4, RZ, RZ, UR8 ;  /* 0x00000008ff047e24 */ /* 0x000fe2000f8e00ff */
[----:B-1----:R-:W-:Y:S01]  /*6290*/  MOV R7, UR7 ;  /* 0x0000000700077c02 */ /* 0x002fe20008000f00 */
[----:B------:R-:W-:Y:S01]  /*62a0*/  IMAD.U32 R6, RZ, RZ, UR6 ;  /* 0x00000006ff067e24 */ /* 0x000fe2000f8e00ff */
[----:B-----5:R-:W-:Y:S01]  /*62b0*/  MOV R11, UR5 ;  /* 0x00000005000b7c02 */ /* 0x020fe20008000f00 */
[----:B------:R-:W-:Y:S02]  /*62c0*/  IMAD.U32 R10, RZ, RZ, UR4 ;  /* 0x00000004ff0a7e24 */ /* 0x000fe4000f8e00ff */
[----:B------:R-:W-:Y:S07]  /*62d0*/  LEPC R20, `(.L_x_104) ;  /* 0x000000001014794e */ /* 0x000fee0000000000 */
[----:B--23--:R-:W-:Y:S05]  /*62e0*/  CALL.ABS.NOINC R2 ;  /* 0x0000000002007343 */ /* 0x00cfea0003c00000 */
.L_x_104:
[C---:B------:R-:W-:Y:S01]  /*62f0*/  SHF.L.U32 R40, R48.reuse, 0x10, RZ ;  /* 0x0000001030287819 */ /* 0x040fe200000006ff */
[----:B------:R-:W-:Y:S05]  /*6300*/  WARPSYNC.ALL ;  /* 0x0000000000007948 */ /* 0x000fea0003800000 */
[----:B------:R-:W-:Y:S01]  /*6310*/  R2UR UR4, R39 ;  /* 0x00000000270472ca */ /* 0x000fe200000e0000 */
[----:B------:R-:W-:Y:S01]  /*6320*/  BSSY.RECONVERGENT B0, `(.L_x_105) ;  /* 0x000008b000007945 */ /* 0x000fe20003800200 */
[----:B------:R-:W-:Y:S02]  /*6330*/  LOP3.LUT R43, R48, 0xffff0000, RZ, 0xc0, !PT ;  /* 0xffff0000302b7812 */ /* 0x000fe400078ec0ff */
[----:B------:R-:W-:Y:S02]  /*6340*/  SHF.L.U32 R42, R49, 0x10, RZ ;  /* 0x00000010312a7819 */ /* 0x000fe400000006ff */
[----:B------:R-:W-:Y:S02]  /*6350*/  SHF.L.U32 R45, R51, 0x10, RZ ;  /* 0x00000010332d7819 */ /* 0x000fe400000006ff */
[----:B------:R-:W-:Y:S02]  /*6360*/  SHF.L.U32 R62, R93, 0x1, RZ ;  /* 0x000000015d3e7819 */ /* 0x000fe400000006ff */
[----:B------:R-:W-:Y:S02]  /*6370*/  ISETP.NE.AND P0, PT, R94, RZ, PT ;  /* 0x000000ff5e00720c */ /* 0x000fe40003f05270 */
[----:B------:R-:W-:Y:S01]  /*6380*/  IADD3 R99, PT, PT, R99, R62, RZ ;  /* 0x0000003e63637210 */ /* 0x000fe20007ffe0ff */
[----:B--2---:R-:W3:Y:S03]  /*6390*/  LDTM.16dp256bit.x8 R4, tmem[UR4] ;  /* 0x00000004000479ee */ /* 0x004ee600081a0000 */
[----:B------:R-:W-:Y:S01]  /*63a0*/  IADD3 R100, PT, PT, R92, R99, RZ ;  /* 0x000000635c647210 */ /* 0x000fe20007ffe0ff */
[C---:B---3--:R-:W-:Y:S01]  /*63b0*/  FMUL R0, R38.reuse, R4 ;  /* 0x0000000426007220 */ /* 0x048fe20000400000 */
[C---:B------:R-:W-:Y:S01]  /*63c0*/  FMUL R2, R38.reuse, R5 ;  /* 0x0000000526027220 */ /* 0x040fe20000400000 */
[C---:B-1----:R-:W-:Y:S01]  /*63d0*/  FMUL R3, R38.reuse, R6 ;  /* 0x0000000626037220 */ /* 0x042fe20000400000 */
[----:B------:R-:W-:Y:S01]  /*63e0*/  FMUL R7, R38, R7 ;  /* 0x0000000726077220 */ /* 0x000fe20000400000 */
[----:B------:R-:W-:Y:S01]  /*63f0*/  FFMA R0, R41, R40, R0 ;  /* 0x0000002829007223 */ /* 0x000fe20000000000 */
[----:B------:R-:W-:Y:S01]  /*6400*/  LOP3.LUT R40, R49, 0xffff0000, RZ, 0xc0, !PT ;  /* 0xffff000031287812 */ /* 0x000fe200078ec0ff */
[C---:B------:R-:W-:Y:S01]  /*6410*/  FFMA R2, R41.reuse, R43, R2 ;  /* 0x0000002b29027223 */ /* 0x040fe20000000002 */
[C---:B------:R-:W-:Y:S01]  /*6420*/  SHF.L.U32 R43, R50.reuse, 0x10, RZ ;  /* 0x00000010322b7819 */ /* 0x040fe200000006ff */
[C---:B------:R-:W-:Y:S01]  /*6430*/  FFMA R3, R41.reuse, R42, R3 ;  /* 0x0000002a29037223 */ /* 0x040fe20000000003 */
[----:B------:R-:W-:Y:S01]  /*6440*/  LOP3.LUT R42, R50, 0xffff0000, RZ, 0xc0, !PT ;  /* 0xffff0000322a7812 */ /* 0x000fe200078ec0ff */
[----:B------:R-:W-:Y:S01]  /*6450*/  FMUL R4, R38, R8 ;  /* 0x0000000826047220 */ /* 0x000fe20000400000 */
[----:B------:R-:W-:Y:S01]  /*6460*/  F2FP.BF16.F32.PACK_AB R52, R2, R0 ;  /* 0x000000000234723e */ /* 0x000fe200000010ff */
[----:B------:R-:W-:Y:S01]  /*6470*/  FFMA R7, R41, R40, R7 ;  /* 0x0000002829077223 */ /* 0x000fe20000000007 */
[----:B------:R-:W-:Y:S01]  /*6480*/  LOP3.LUT R40, R51, 0xffff0000, RZ, 0xc0, !PT ;  /* 0xffff000033287812 */ /* 0x000fe200078ec0ff */
[C---:B------:R-:W-:Y:S01]  /*6490*/  FMUL R5, R38.reuse, R9 ;  /* 0x0000000926057220 */ /* 0x040fe20000400000 */
[C---:B------:R-:W-:Y:S01]  /*64a0*/  FMUL R6, R38.reuse, R10 ;  /* 0x0000000a26067220 */ /* 0x040fe20000400000 */
[----:B------:R-:W-:Y:S01]  /*64b0*/  FMUL R11, R38, R11 ;  /* 0x0000000b260b7220 */ /* 0x000fe20000400000 */
[----:B------:R-:W-:Y:S01]  /*64c0*/  F2FP.BF16.F32.PACK_AB R53, R7, R3 ;  /* 0x000000030735723e */ /* 0x000fe200000010ff */
[C---:B------:R-:W-:Y:S01]  /*64d0*/  FFMA R4, R41.reuse, R43, R4 ;  /* 0x0000002b29047223 */ /* 0x040fe20000000004 */
[C---:B------:R-:W-:Y:S01]  /*64e0*/  SHF.L.U32 R43, R56.reuse, 0x10, RZ ;  /* 0x00000010382b7819 */ /* 0x040fe200000006ff */
[----:B------:R-:W-:Y:S01]  /*64f0*/  FFMA R5, R41, R42, R5 ;  /* 0x0000002a29057223 */ /* 0x000fe20000000005 */
[----:B------:R-:W-:Y:S01]  /*6500*/  LOP3.LUT R42, R57, 0xffff0000, RZ, 0xc0, !PT ;  /* 0xffff0000392a7812 */ /* 0x000fe200078ec0ff */
[----:B------:R-:W-:Y:S01]  /*6510*/  FFMA R6, R41, R45, R6 ;  /* 0x0000002d29067223 */ /* 0x000fe20000000006 */
[----:B------:R-:W-:Y:S01]  /*6520*/  SHF.L.U32 R45, R57, 0x10, RZ ;  /* 0x00000010392d7819 */ /* 0x000fe200000006ff */
[----:B------:R-:W-:Y:S01]  /*6530*/  FFMA R11, R41, R40, R11 ;  /* 0x00000028290b7223 */ /* 0x000fe2000000000b */
[----:B------:R-:W-:Y:S01]  /*6540*/  LOP3.LUT R40, R56, 0xffff0000, RZ, 0xc0, !PT ;  /* 0xffff000038287812 */ /* 0x000fe200078ec0ff */
[C---:B------:R-:W-:Y:S01]  /*6550*/  FMUL R8, R38.reuse, R12 ;  /* 0x0000000c26087220 */ /* 0x040fe20000400000 */
[----:B------:R-:W-:Y:S01]  /*6560*/  F2FP.BF16.F32.PACK_AB R54, R5, R4 ;  /* 0x000000040536723e */ /* 0x000fe200000010ff */
[C---:B------:R-:W-:Y:S01]  /*6570*/  FMUL R9, R38.reuse, R13 ;  /* 0x0000000d26097220 */ /* 0x040fe20000400000 */
[----:B------:R-:W-:Y:S01]  /*6580*/  F2FP.BF16.F32.PACK_AB R55, R11, R6 ;  /* 0x000000060b37723e */ /* 0x000fe200000010ff */
[C---:B------:R-:W-:Y:S01]  /*6590*/  FMUL R10, R38.reuse, R14 ;  /* 0x0000000e260a7220 */ /* 0x040fe20000400000 */
[----:B------:R-:W-:Y:S01]  /*65a0*/  FMUL R15, R38, R15 ;  /* 0x0000000f260f7220 */ /* 0x000fe20000400000 */
[----:B------:R-:W-:Y:S01]  /*65b0*/  FFMA R8, R41, R43, R8 ;  /* 0x0000002b29087223 */ /* 0x000fe20000000008 */
[----:B------:R-:W-:Y:S01]  /*65c0*/  SHF.L.U32 R43, R59, 0x10, RZ ;  /* 0x000000103b2b7819 */ /* 0x000fe200000006ff */
[C---:B------:R-:W-:Y:S01]  /*65d0*/  FFMA R9, R41.reuse, R40, R9 ;  /* 0x0000002829097223 */ /* 0x040fe20000000009 */
[C---:B------:R-:W-:Y:S01]  /*65e0*/  SHF.L.U32 R40, R58.reuse, 0x10, RZ ;  /* 0x000000103a287819 */ /* 0x040fe200000006ff */
        /* <DEDUP_REMOVED lines=8> */
[----:B------:R-:W-:Y:S01]  /*6670*/  FMUL R14, R38, R18 ;  /* 0x00000012260e7220 */ /* 0x000fe20000400000 */
[----:B------:R-:W-:Y:S01]  /*6680*/  FFMA R12, R41, R40, R12 ;  /* 0x00000028290c7223 */ /* 0x000fe2000000000c */
[----:B------:R-:W-:Y:S01]  /*6690*/  LOP3.LUT R40, R59, 0xffff0000, RZ, 0xc0, !PT ;  /* 0xffff00003b287812 */ /* 0x000fe200078ec0ff */
[C---:B------:R-:W-:Y:S01]  /*66a0*/  FFMA R13, R41.reuse, R42, R13 ;  /* 0x0000002a290d7223 */ /* 0x040fe2000000000d */
[----:B------:R-:W-:Y:S01]  /*66b0*/  LOP3.LUT R42, R64, 0xffff0000, RZ, 0xc0, !PT ;  /* 0xffff0000402a7812 */ /* 0x000fe200078ec0ff */
[----:B------:R-:W-:Y:S01]  /*66c0*/  FMUL R19, R38, R19 ;  /* 0x0000001326137220 */ /* 0x000fe20000400000 */
[----:B------:R-:W-:Y:S01]  /*66d0*/  FFMA R14, R41, R43, R14 ;  /* 0x0000002b290e7223 */ /* 0x000fe2000000000e */
[----:B------:R-:W-:Y:S01]  /*66e0*/  SHF.L.U32 R43, R64, 0x10, RZ ;  /* 0x00000010402b7819 */ /* 0x000fe200000006ff */
[C---:B------:R-:W-:Y:S01]  /*66f0*/  FMUL R16, R38.reuse, R20 ;  /* 0x0000001426107220 */ /* 0x040fe20000400000 */
        /* <DEDUP_REMOVED lines=19> */
[----:B------:R1:W-:Y:S01]  /*6830*/  STSM.16.M88.4 [R97+0x400], R52 ;  /* 0x0004003461007844 */ /* 0x0003e20000000200 */
[C---:B------:R-:W-:Y:S01]  /*6840*/  FMUL R22, R38.reuse, R26 ;  /* 0x0000001a26167220 */ /* 0x040fe20000400000 */
[----:B------:R-:W-:Y:S01]  /*6850*/  FMUL R27, R38, R27 ;  /* 0x0000001b261b7220 */ /* 0x000fe20000400000 */
[----:B------:R-:W-:Y:S01]  /*6860*/  FFMA R20, R41, R43, R20 ;  /* 0x0000002b29147223 */ /* 0x000fe20000000014 */
[----:B------:R-:W-:Y:S01]  /*6870*/  SHF.L.U32 R43, R73, 0x10, RZ ;  /* 0x00000010492b7819 */ /* 0x000fe200000006ff */
[C---:B------:R-:W-:Y:S01]  /*6880*/  FFMA R21, R41.reuse, R40, R21 ;  /* 0x0000002829157223 */ /* 0x040fe20000000015 */
[C---:B------:R-:W-:Y:S02]  /*6890*/  SHF.L.U32 R40, R72.reuse, 0x10, RZ ;  /* 0x0000001048287819 */ /* 0x040fe400000006ff */
[----:B------:R1:W-:Y:S01]  /*68a0*/  STSM.16.M88.4 [R96+0x400], R68 ;  /* 0x0004004460007844 */ /* 0x0003e20000000200 */
[----:B------:R-:W-:Y:S01]  /*68b0*/  FFMA R22, R41, R45, R22 ;  /* 0x0000002d29167223 */ /* 0x000fe20000000016 */
[----:B------:R-:W-:Y:S01]  /*68c0*/  SHF.L.U32 R45, R75, 0x10, RZ ;  /* 0x000000104b2d7819 */ /* 0x000fe200000006ff */
[C---:B------:R-:W-:Y:S01]  /*68d0*/  FFMA R27, R41.reuse, R42, R27 ;  /* 0x0000002a291b7223 */ /* 0x040fe2000000001b */
[----:B------:R-:W-:Y:S01]  /*68e0*/  LOP3.LUT R42, R72, 0xffff0000, RZ, 0xc0, !PT ;  /* 0xffff0000482a7812 */ /* 0x000fe200078ec0ff */
[C---:B------:R-:W-:Y:S01]  /*68f0*/  FMUL R24, R38.reuse, R28 ;  /* 0x0000001c26187220 */ /* 0x040fe20000400000 */
[C---:B------:R-:W-:Y:S01]  /*6900*/  FMUL R25, R38.reuse, R29 ;  /* 0x0000001d26197220 */ /* 0x040fe20000400000 */
[C---:B------:R-:W-:Y:S01]  /*6910*/  FMUL R26, R38.reuse, R30 ;  /* 0x0000001e261a7220 */ /* 0x040fe20000400000 */
[----:B------:R-:W-:Y:S01]  /*6920*/  FMUL R31, R38, R31 ;  /* 0x0000001f261f7220 */ /* 0x000fe20000400000 */
[----:B------:R-:W-:Y:S01]  /*6930*/  FFMA R24, R41, R40, R24 ;  /* 0x0000002829187223 */ /* 0x000fe20000000018 */
[----:B------:R-:W-:Y:S01]  /*6940*/  LOP3.LUT R40, R73, 0xffff0000, RZ, 0xc0, !PT ;  /* 0xffff000049287812 */ /* 0x000fe200078ec0ff */
[C---:B------:R-:W-:Y:S01]  /*6950*/  FFMA R25, R41.reuse, R42, R25 ;  /* 0x0000002a29197223 */ /* 0x040fe20000000019 */
[C---:B------:R-:W-:Y:S01]  /*6960*/  FFMA R26, R41.reuse, R43, R26 ;  /* 0x0000002b291a7223 */ /* 0x040fe2000000001a */
[----:B------:R-:W-:Y:S01]  /*6970*/  SHF.L.U32 R43, R74, 0x10, RZ ;  /* 0x000000104a2b7819 */ /* 0x000fe200000006ff */
[----:B------:R-:W-:Y:S01]  /*6980*/  FMUL R28, R38, R32 ;  /* 0x00000020261c7220 */ /* 0x000fe20000400000 */
[----:B------:R-:W-:Y:S01]  /*6990*/  LOP3.LUT R42, R74, 0xffff0000, RZ, 0xc0, !PT ;  /* 0xffff00004a2a7812 */ /* 0x000fe200078ec0ff */
[----:B------:R-:W-:Y:S01]  /*69a0*/  FFMA R31, R41, R40, R31 ;  /* 0x00000028291f7223 */ /* 0x000fe2000000001f */
[C---:B------:R-:W-:Y:S01]  /*69b0*/  FMUL R29, R38.reuse, R33 ;  /* 0x00000021261d7220 */ /* 0x040fe20000400000 */
[C---:B------:R-:W-:Y:S01]  /*69c0*/  FMUL R30, R38.reuse, R34 ;  /* 0x00000022261e7220 */ /* 0x040fe20000400000 */
[----:B------:R-:W-:Y:S01]  /*69d0*/  LOP3.LUT R40, R75, 0xffff0000, RZ, 0xc0, !PT ;  /* 0xffff00004b287812 */ /* 0x000fe200078ec0ff */
[----:B------:R-:W-:Y:S01]  /*69e0*/  FMUL R35, R38, R35 ;  /* 0x0000002326237220 */ /* 0x000fe20000400000 */
[C---:B------:R-:W-:Y:S01]  /*69f0*/  FFMA R28, R41.reuse, R43, R28 ;  /* 0x0000002b291c7223 */ /* 0x040fe2000000001c */
[C---:B------:R-:W-:Y:S01]  /*6a00*/  FFMA R29, R41.reuse, R42, R29 ;  /* 0x0000002a291d7223 */ /* 0x040fe2000000001d */
[C---:B------:R-:W-:Y:S01]  /*6a10*/  FFMA R30, R41.reuse, R45, R30 ;  /* 0x0000002d291e7223 */ /* 0x040fe2000000001e */
[----:B------:R-:W-:Y:S01]  /*6a20*/  FFMA R35, R41, R40, R35 ;  /* 0x0000002829237223 */ /* 0x000fe20000000023 */
[----:B------:R-:W-:Y:S02]  /*6a30*/  F2FP.BF16.F32.PACK_AB R106, R21, R20 ;  /* 0x00000014156a723e */ /* 0x000fe400000010ff */
[----:B------:R-:W-:Y:S02]  /*6a40*/  F2FP.BF16.F32.PACK_AB R107, R27, R22 ;  /* 0x000000161b6b723e */ /* 0x000fe400000010ff */
[----:B------:R-:W-:Y:S02]  /*6a50*/  F2FP.BF16.F32.PACK_AB R108, R25, R24 ;  /* 0x00000018196c723e */ /* 0x000fe400000010ff */
[----:B------:R-:W-:Y:S01]  /*6a60*/  F2FP.BF16.F32.PACK_AB R109, R31, R26 ;  /* 0x0000001a1f6d723e */ /* 0x000fe200000010ff */
[----:B------:R1:W-:Y:S01]  /*6a70*/  STSM.16.M88.4 [R99], R104 ;  /* 0x0000006863007844 */ /* 0x0003e20000000200 */
[----:B------:R-:W-:Y:S02]  /*6a80*/  F2FP.BF16.F32.PACK_AB R110, R29, R28 ;  /* 0x0000001c1d6e723e */ /* 0x000fe400000010ff */
[----:B------:R-:W-:Y:S05]  /*6a90*/  F2FP.BF16.F32.PACK_AB R111, R35, R30 ;  /* 0x0000001e236f723e */ /* 0x000fea00000010ff */
[----:B------:R1:W-:Y:S01]  /*6aa0*/  STSM.16.M88.4 [R100], R108 ;  /* 0x0000006c64007844 */ /* 0x0003e20000000200 */
[----:B------:R-:W-:Y:S01]  /*6ab0*/  @!PT LDS RZ, [RZ] ;  /* 0x00000000fffff984 */ /* 0x000fe20000000800 */
[----:B------:R-:W-:Y:S01]  /*6ac0*/  @!PT LDS RZ, [RZ] ;  /* 0x00000000fffff984 */ /* 0x000fe20000000800 */
[----:B------:R-:W-:Y:S01]  /*6ad0*/  @!PT LDS RZ, [RZ] ;  /* 0x00000000fffff984 */ /* 0x000fe20000000800 */
[----:B------:R-:W-:Y:S01]  /*6ae0*/  @!PT LDS RZ, [RZ] ;  /* 0x00000000fffff984 */ /* 0x000fe20000000800 */
[----:B------:R2:W-:Y:S07]  /*6af0*/  MEMBAR.ALL.CTA ;  /* 0x0000000000007992 */ /* 0x0005ee0000008000 */
[----:B--2---:R-:W2:Y:S02]  /*6b00*/  FENCE.VIEW.ASYNC.S ;  /* 0x00000000000073c6 */ /* 0x004ea40000000000 */
[----:B--2---:R-:W-:Y:S06]  /*6b10*/  BAR.SYNC.DEFER_BLOCKING 0x1, 0x80 ;  /* 0x0042000000007b1d */ /* 0x004fec0000010000 */
[----:B------:R-:W-:Y:S05]  /*6b20*/  @P0 BRA `(.L_x_106) ;  /* 0x0000000000280947 */ /* 0x000fea0003800000 */
[----:B------:R-:W2:Y:S01]  /*6b30*/  LDCU.64 UR6, c[0x0][0x348] ;  /* 0x00006900ff0677ac */ /* 0x000ea20008000a00 */
[----:B------:R-:W-:Y:S01]  /*6b40*/  UIADD3 UR4, UPT, UPT, UR44, 0x400, URZ ;  /* 0x000004002c047890 */ /* 0x000fe2000fffe0ff */
[----:B------:R-:W-:Y:S05]  /*6b50*/  UMOV UR51, UR36 ;  /* 0x0000002400337c82 */ /* 0x000fea0008000000 */
[----:B------:R-:W-:Y:S04]  /*6b60*/  MOV R86, UR4 ;  /* 0x0000000400567c02 */ /* 0x000fe80008000f00 */
[----:B------:R-:W-:Y:S01]  /*6b70*/  R2UR UR48, R86 ;  /* 0x00000000563072ca */ /* 0x000fe200000e0000 */
[----:B--2---:R-:W-:Y:S04]  /*6b80*/  UIADD3 UR4, UP0, UPT, UR6, 0x680, URZ ;  /* 0x0000068006047890 */ /* 0x004fe8000ff1e0ff */
[----:B------:R-:W-:Y:S09]  /*6b90*/  UIADD3.X UR5, UPT, UPT, URZ, UR7, URZ, UP0, !UPT ;  /* 0x00000007ff057290 */ /* 0x000ff200087fe4ff */
[----:B------:R2:W-:Y:S01]  /*6ba0*/  UTMASTG.3D [UR48], [UR4] ;  /* 0x00000030040073b5 */ /* 0x0005e20008010000 */
[----:B------:R0:W-:Y:S01]  /*6bb0*/  UTMACMDFLUSH ;  /* 0x00000000000079b7 */ /* 0x0001e20000000000 */
[----:B--2---:R-:W-:Y:S04]  /*6bc0*/  DEPBAR.LE SB0, 0x1 ;  /* 0x000080400000791a */ /* 0x004fe80000000000 */
.L_x_106:
[----:B------:R-:W-:Y:S05]  /*6bd0*/  BSYNC.RECONVERGENT B0 ;  /* 0x0000000000007941 */ /* 0x000fea0003800200 */
.L_x_105:
[----:B------:R-:W-:Y:S01]  /*6be0*/  BAR.SYNC.DEFER_BLOCKING 0x1, 0x80 ;  /* 0x0042000000007b1d */ /* 0x000fe20000010000 */
[----:B------:R-:W-:Y:S01]  /*6bf0*/  ISETP.NE.AND P1, PT, R95, RZ, PT ;  /* 0x000000ff5f00720c */ /* 0x000fe20003f25270 */
[----:B------:R-:W-:Y:S01]  /*6c00*/  UISETP.NE.AND UP0, UPT, UR47, URZ, UPT ;  /* 0x000000ff2f00728c */ /* 0x000fe2000bf05270 */
[----:B------:R-:W-:Y:S11]  /*6c10*/  LEA R3, R46, UR44, 0x3 ;  /* 0x0000002c2e037c11 */ /* 0x000ff6000f8e18ff */
[----:B------:R-:W-:Y:S01]  /*6c20*/  @P1 SHF.L.U32 R4, R91, 0x1f, RZ ;  /* 0x0000001f5b041819 */ /* 0x000fe200000006ff */
[----:B------:R-:W-:Y:S06]  /*6c30*/  BRA.U !UP0, `(.L_x_107) ;  /* 0x0000000108247547 */ /* 0x000fec000b800000 */
[----:B------:R-:W2:Y:S01]  /*6c40*/  S2R R0, SR_CgaCtaId ;  /* 0x0000000000007919 */ /* 0x000ea20000008800 */
[----:B------:R-:W-:Y:S01]  /*6c50*/  IMAD.U32 R2, RZ, RZ, UR46 ;  /* 0x0000002eff027e24 */ /* 0x000fe2000f8e00ff */
[----:B------:R-:W-:Y:S04]  /*6c60*/  UIADD3 UR4, UPT, UPT, UR46, 0x1, URZ ;  /* 0x000000012e047890 */ /* 0x000fe8000fffe0ff */
[----:B------:R-:W-:Y:S01]  /*6c70*/  @P1 LEA R2, R2, UR44, 0x3 ;  /* 0x0000002c02021c11 */ /* 0x000fe2000f8e18ff */
[----:B------:R-:W-:Y:S04]  /*6c80*/  UISETP.NE.AND UP0, UPT, UR4, 0x4, UPT ;  /* 0x000000040400788c */ /* 0x000fe8000bf05270 */
[----:B------:R-:W-:Y:S01]  /*6c90*/  @P1 VIADD R5, R2, 0x60 ;  /* 0x0000006002051836 */ /* 0x000fe20000000000 */
[----:B------:R-:W-:Y:S04]  /*6ca0*/  USEL UR46, UR4, URZ, UP0 ;  /* 0x000000ff042e7287 */ /* 0x000fe80008000000 */
[----:B--2---:R-:W-:Y:S04]  /*6cb0*/  @P1 PRMT R0, R0, 0x654, R5 ;  /* 0x0000065400001816 */ /* 0x004fe80000000005 */
[----:B------:R2:W-:Y:S04]  /*6cc0*/  @P1 SYNCS.ARRIVE.TRANS64.RED.A1T0 RZ, [R0+URZ], RZ ;  /* 0x000000ff00ff19a7 */ /* 0x0005e800081004ff */
.L_x_107:
[----:B------:R-:W3:Y:S01]  /*6cd0*/  @P1 SYNCS.PHASECHK.TRANS64.TRYWAIT P0, [R3+URZ+0x40], R4 ;  /* 0x00004004030015a7 */ /* 0x000ee200080011ff */
[----:B------:R-:W-:Y:S01]  /*6ce0*/  BSSY B1, `(.L_x_108) ;  /* 0x0000017000017945 */ /* 0x000fe20003800000 */
[----:B---3--:R-:W-:Y:S03]  /*6cf0*/  @P1 SEL R60, RZ, 0x1, !P0 ;  /* 0x00000001ff3c1807 */ /* 0x008fe60004000000 */
[----:B------:R-:W-:Y:S05]  /*6d00*/  @!P1 BRA `(.L_x_109) ;  /* 0x0000000000509947 */ /* 0x000fea0003800000 */
[----:B------:R-:W-:Y:S01]  /*6d10*/  ISETP.NE.AND P1, PT, R61, RZ, PT ;  /* 0x000000ff3d00720c */ /* 0x000fe20003f25270 */
[----:B------:R-:W-:Y:S01]  /*6d20*/  BSSY B0, `(.L_x_110) ;  /* 0x000000a000007945 */ /* 0x000fe20003800000 */
[----:B------:R-:W-:Y:S11]  /*6d30*/  ISETP.NE.AND P0, PT, R60, RZ, PT ;  /* 0x000000ff3c00720c */ /* 0x000ff60003f05270 */
[----:B------:R-:W-:Y:S04]  /*6d40*/  @P1 IMAD R4, R46, 0x2000, R47 ;  /* 0x000020002e041824 */ /* 0x000fe800078e022f */
[----:B------:R-:W-:Y:S04]  /*6d50*/  @P1 VIADD R7, R4, UR44 ;  /* 0x0000002c04071c36 */ /* 0x000fe80008000000 */
[----:B------:R-:W-:Y:S01]  /*6d60*/  @P1 IMAD.IADD R2, R92, 0x1, R7 ;  /* 0x000000015c021824 */ /* 0x000fe200078e0207 */
[----:B------:R-:W-:Y:S01]  /*6d70*/  @P1 IADD3 R5, PT, PT, R62, R7, RZ ;  /* 0x000000073e051210 */ /* 0x000fe20007ffe0ff */
[----:B------:R-:W-:Y:S06]  /*6d80*/  @P0 BRA `(.L_x_111) ;  /* 0x00000000000c0947 */ /* 0x000fec0003800000 */
[----:B--2---:R-:W-:Y:S04]  /*6d90*/  SHF.L.U32 R0, R91, 0x1f, RZ ;  /* 0x0000001f5b007819 */ /* 0x004fe800000006ff */
[----:B------:R-:W2:Y:S02]  /*6da0*/  SYNCS.PHASECHK.TRANS64.TRYWAIT P0, [R3+URZ+0x40], R0 ;  /* 0x00004000030075a7 */ /* 0x000ea400080011ff */
[----:B--2---:R-:W-:Y:S05]  /*6db0*/  @!P0 BRA `(.L_x_112) ;  /* 0x00000030008c8947 */ /* 0x004fea0003800000 */
.L_x_111:
[----:B------:R-:W-:Y:S05]  /*6dc0*/  BSYNC B0 ;  /* 0x0000000000007941 */ /* 0x000fea0003800000 */
.L_x_110:
[----:B------:R-:W-:Y:S02]  /*6dd0*/  ISETP.NE.AND P0, PT, R61, RZ, PT ;  /* 0x000000ff3d00720c */ /* 0x000fe40003f05270 */
[----:B------:R-:W-:Y:S11]  /*6de0*/  IADD3 R46, PT, PT, R46, 0x1, RZ ;  /* 0x000000012e2e7810 */ /* 0x000ff60007ffe0ff */
[----:B--2---:R-:W-:Y:S01]  /*6df0*/  @P0 IMAD.IADD R0, R92, 0x1, R5 ;  /* 0x000000015c000824 */ /* 0x004fe200078e0205 */
[----:B------:R-:W-:Y:S05]  /*6e00*/  @P0 WARPSYNC.ALL ;  /* 0x0000000000000948 */ /* 0x000fea0003800000 */
[----:B------:R3:W4:Y:S04]  /*6e10*/  @P0 LDSM.16.M88.4 R48, [R4+UR44+0x400] ;  /* 0x0004002c0430083b */ /* 0x0007280008000200 */
[----:B------:R3:W2:Y:S04]  /*6e20*/  @P0 LDSM.16.M88.4 R56, [R2+0x400] ;  /* 0x000400000238083b */ /* 0x0006a80000000200 */
[----:B------:R3:W1:Y:S04]  /*6e30*/  @P0 LDSM.16.M88.4 R64, [R5+0x400] ;  /* 0x000400000540083b */ /* 0x0006680000000200 */
[----:B------:R3:W1:Y:S02]  /*6e40*/  @P0 LDSM.16.M88.4 R72, [R0+0x400] ;  /* 0x000400000048083b */ /* 0x0006640000000200 */
.L_x_109:
[----:B------:R-:W-:Y:S05]  /*6e50*/  BSYNC B1 ;  /* 0x0000000000017941 */ /* 0x000fea0003800000 */
.L_x_108:
[----:B------:R-:W-:Y:S05]  /*6e60*/  VIADD R3, R39, 0x40 ;  /* 0x0000004027037836 */ /* 0x000fea0000000000 */
[----:B------:R-:W-:Y:S04]  /*6e70*/  SHF.R.U32.HI R3, RZ, 0x15, R3 ;  /* 0x00000015ff037819 */ /* 0x000fe80000011603 */
[----:B------:R-:W-:Y:S11]  /*6e80*/  LOP3.LUT P0, RZ, R3, 0x3, R82, 0x48, !PT ;  /* 0x0000000303ff7812 */ /* 0x000ff60007804852 */
[----:B------:R-:W-:Y:S02]  /*6e90*/  @!UPT UIADD3 URZ, UPT, UPT, URZ, URZ, URZ ;  /* 0x000000fffffff290 */ /* 0x000fe4000fffe0ff */
[----:B------:R-:W-:Y:S05]  /*6ea0*/  @!P0 BRA `(.L_x_113) ;  /* 0x0000000000408947 */ /* 0x000fea0003800000 */
[----:B------:R-:W5:Y:S01]  /*6eb0*/  LDCU.64 UR8, c[0x4][0x70] ;  /* 0x01000e00ff0877ac */ /* 0x000f620008000a00 */
[----:B------:R-:W-:Y:S01]  /*6ec0*/  MOV R3, 0x0 ;  /* 0x0000000000037802 */ /* 0x000fe20000000f00 */
[----:B------:R-:W-:Y:S02]  /*6ed0*/  HFMA2 R12, -RZ, RZ, 0, 5.9604644775390625e-08 ;  /* 0x00000001ff0c7431 */ /* 0x000fe400000001ff */
[----:B------:R-:W-:Y:S02]  /*6ee0*/  IMAD.MOV.U32 R8, RZ, RZ, 0x192 ;  /* 0x00000192ff087424 */ /* 0x000fe400078e00ff */
[----:B------:R-:W-:Y:S01]  /*6ef0*/  IMAD.MOV.U32 R13, RZ, RZ, RZ ;  /* 0x000000ffff0d7224 */ /* 0x000fe200078e00ff */
[----:B------:R-:W2:Y:S01]  /*6f00*/  LDCU.64 UR6, c[0x4][0x78] ;  /* 0x01000f00ff0677ac */ /* 0x000ea20008000a00 */
[----:B---3--:R-:W3:Y:S01]  /*6f10*/  LDC.64 R2, c[0x4][R3] ;  /* 0x0100000003027b82 */ /* 0x008ee20000000a00 */
[----:B------:R-:W4:Y:S01]  /*6f20*/  LDCU.64 UR4, c[0x4][0x10] ;  /* 0x01000200ff0477ac */ /* 0x000f220008000a00 */
[----:B-----5:R-:W-:Y:S01]  /*6f30*/  MOV R5, UR9 ;  /* 0x0000000900057c02 */ /* 0x020fe20008000f00 */
[----:B------:R-:W-:Y:S01]  /*6f40*/  IMAD.U32 R4, RZ, RZ, UR8 ;  /* 0x00000008ff047e24 */ /* 0x000fe2000f8e00ff */
[----:B--2---:R-:W-:Y:S01]  /*6f50*/  MOV R7, UR7 ;  /* 0x0000000700077c02 */ /* 0x004fe20008000f00 */
[----:B------:R-:W-:Y:S01]  /*6f60*/  IMAD.U32 R6, RZ, RZ, UR6 ;  /* 0x00000006ff067e24 */ /* 0x000fe2000f8e00ff */
[----:B----4-:R-:W-:Y:S01]  /*6f70*/  MOV R11, UR5 ;  /* 0x00000005000b7c02 */ /* 0x010fe20008000f00 */
[----:B------:R-:W-:Y:S02]  /*6f80*/  IMAD.U32 R10, RZ, RZ, UR4 ;  /* 0x00000004ff0a7e24 */ /* 0x000fe4000f8e00ff */
[----:B------:R-:W-:Y:S07]  /*6f90*/  LEPC R20, `(.L_x_113) ;  /* 0x000000001014794e */ /* 0x000fee0000000000 */
[----:B-1-3--:R-:W-:Y:S05]  /*6fa0*/  CALL.ABS.NOINC R2 ;  /* 0x0000000002007343 */ /* 0x00afea0003c00000 */
.L_x_113:
[C---:B----4-:R-:W-:Y:S01]  /*6fb0*/  SHF.L.U32 R40, R48.reuse, 0x10, RZ ;  /* 0x0000001030287819 */ /* 0x050fe200000006ff */
[----:B------:R-:W-:Y:S05]  /*6fc0*/  WARPSYNC.ALL ;  /* 0x0000000000007948 */ /* 0x000fea0003800000 */
[----:B------:R-:W-:Y:S01]  /*6fd0*/  R2UR UR4, R39 ;  /* 0x00000000270472ca */ /* 0x000fe200000e0000 */
[----:B------:R-:W4:Y:S01]  /*6fe0*/  S2R R101, SR_CgaCtaId ;  /* 0x0000000000657919 */ /* 0x000f220000008800 */
[----:B------:R-:W-:Y:S01]  /*6ff0*/  LOP3.LUT R43, R48, 0xffff0000, RZ, 0xc0, !PT ;  /* 0xffff0000302b7812 */ /* 0x000fe200078ec0ff */
[----:B------:R-:W-:Y:S01]  /*7000*/  BSSY.RECONVERGENT B0, `(.L_x_114) ;  /* 0x000008e000007945 */ /* 0x000fe20003800200 */
[----:B------:R-:W-:Y:S02]  /*7010*/  LOP3.LUT R42, R49, 0xffff0000, RZ, 0xc0, !PT ;  /* 0xffff0000312a7812 */ /* 0x000fe400078ec0ff */
[----:B------:R-:W-:Y:S02]  /*7020*/  LOP3.LUT R44, R50, 0xffff0000, RZ, 0xc0, !PT ;  /* 0xffff0000322c7812 */ /* 0x000fe400078ec0ff */
[----:B--2---:R-:W-:Y:S02]  /*7030*/  SHF.L.U32 R45, R59, 0x10, RZ ;  /* 0x000000103b2d7819 */ /* 0x004fe400000006ff */
[----:B------:R-:W-:Y:S02]  /*7040*/  ISETP.NE.AND P6, PT, R95, RZ, PT ;  /* 0x000000ff5f00720c */ /* 0x000fe40003fc5270 */
[----:B------:R-:W-:Y:S01]  /*7050*/  ISETP.NE.AND P0, PT, R94, RZ, PT ;  /* 0x000000ff5e00720c */ /* 0x000fe20003f05270 */
[----:B---3--:R-:W2:Y:S01]  /*7060*/  LDTM.16dp256bit.x8 R4, tmem[UR4+0x40] ;  /* 0x00004004000479ee */ /* 0x008ea200081a0000 */
[----:B------:R-:W-:Y:S09]  /*7070*/  MOV R63, UR46 ;  /* 0x0000002e003f7c02 */ /* 0x000ff20008000f00 */
[----:B------:R-:W-:Y:S02]  /*7080*/  @P6 LEA R63, R63, UR44, 0x3 ;  /* 0x0000002c3f3f6c11 */ /* 0x000fe4000f8e18ff */
[----:B-1----:R-:W-:Y:S02]  /*7090*/  @P6 SHF.L.U32 R108, R91, 0x1f, RZ ;  /* 0x0000001f5b6c6819 */ /* 0x002fe400000006ff */
[----:B------:R-:W-:Y:S02]  /*70a0*/  @P6 IADD3 R102, PT, PT, R63, 0x60, RZ ;  /* 0x000000603f666810 */ /* 0x000fe40007ffe0ff */
[----:B------:R-:W-:Y:S02]  /*70b0*/  LEA R63, R46, UR44, 0x3 ;  /* 0x0000002c2e3f7c11 */ /* 0x000fe4000f8e18ff */
[----:B----4-:R-:W-:Y:S01]  /*70c0*/  @P6 PRMT R102, R101, 0x654, R102 ;  /* 0x0000065465666816 */ /* 0x010fe20000000066 */
[C---:B--2---:R-:W-:Y:S01]  /*70d0*/  FMUL R0, R38.reuse, R4 ;  /* 0x0000000426007220 */ /* 0x044fe20000400000 */
[C---:B------:R-:W-:Y:S01]  /*70e0*/  FMUL R2, R38.reuse, R5 ;  /* 0x0000000526027220 */ /* 0x040fe20000400000 */
[C---:B------:R-:W-:Y:S01]  /*70f0*/  FMUL R3, R38.reuse, R6 ;  /* 0x0000000626037220 */ /* 0x040fe20000400000 */
[C---:B------:R-:W-:Y:S01]  /*7100*/  FMUL R7, R38.reuse, R7 ;  /* 0x0000000726077220 */ /* 0x040fe20000400000 */
[----:B------:R-:W-:Y:S01]  /*7110*/  FFMA R0, R41, R40, R0 ;  /* 0x0000002829007223 */ /* 0x000fe20000000000 */
[----:B------:R-:W-:Y:S01]  /*7120*/  SHF.L.U32 R40, R49, 0x10, RZ ;  /* 0x0000001031287819 */ /* 0x000fe200000006ff */
[----:B------:R-:W-:Y:S01]  /*7130*/  FFMA R2, R41, R43, R2 ;  /* 0x0000002b29027223 */ /* 0x000fe20000000002 */
[----:B------:R-:W-:Y:S01]  /*7140*/  SHF.L.U32 R43, R51, 0x10, RZ ;  /* 0x00000010332b7819 */ /* 0x000fe200000006ff */
[C---:B------:R-:W-:Y:S01]  /*7150*/  FMUL R4, R38.reuse, R8 ;  /* 0x0000000826047220 */ /* 0x040fe20000400000 */
[----:B------:R-:W-:Y:S01]  /*7160*/  FMUL R5, R38, R9 ;  /* 0x0000000926057220 */ /* 0x000fe20000400000 */
[C---:B------:R-:W-:Y:S01]  /*7170*/  FFMA R3, R41.reuse, R40, R3 ;  /* 0x0000002829037223 */ /* 0x040fe20000000003 */
[----:B------:R-:W-:Y:S01]  /*7180*/  SHF.L.U32 R40, R50, 0x10, RZ ;  /* 0x0000001032287819 */ /* 0x000fe200000006ff */
[----:B------:R-:W-:Y:S01]  /*7190*/  FFMA R7, R41, R42, R7 ;  /* 0x0000002a29077223 */ /* 0x000fe20000000007 */
[----:B------:R-:W-:Y:S01]  /*71a0*/  LOP3.LUT R42, R51, 0xffff0000, RZ, 0xc0, !PT ;  /* 0xffff0000332a7812 */ /* 0x000fe200078ec0ff */
[----:B------:R-:W-:Y:S01]  /*71b0*/  FMUL R6, R38, R10 ;  /* 0x0000000a26067220 */ /* 0x000fe20000400000 */
[----:B------:R-:W-:Y:S01]  /*71c0*/  F2FP.BF16.F32.PACK_AB R52, R2, R0 ;  /* 0x000000000234723e */ /* 0x000fe200000010ff */
        /* <DEDUP_REMOVED lines=18> */
[C---:B------:R-:W-:Y:S01]  /*72f0*/  LOP3.LUT R42, R58.reuse, 0xffff0000, RZ, 0xc0, !PT ;  /* 0xffff00003a2a7812 */ /* 0x040fe200078ec0ff */
[----:B------:R-:W-:Y:S01]  /*7300*/  FFMA R10, R41, R43, R10 ;  /* 0x0000002b290a7223 */ /* 0x000fe2000000000a */
[----:B------:R-:W-:Y:S01]  /*7310*/  SHF.L.U32 R43, R58, 0x10, RZ ;  /* 0x000000103a2b7819 */ /* 0x000fe200000006ff */
[C---:B------:R-:W-:Y:S01]  /*7320*/  FMUL R15, R38.reuse, R15 ;  /* 0x0000000f260f7220 */ /* 0x040fe20000400000 */
[----:B------:R-:W-:Y:S01]  /*7330*/  F2FP.BF16.F32.PACK_AB R68, R9, R8 ;  /* 0x000000080944723e */ /* 0x000fe200000010ff */
[C---:B------:R-:W-:Y:S01]  /*7340*/  FMUL R12, R38.reuse, R16 ;  /* 0x00000010260c7220 */ /* 0x040fe20000400000 */
[----:B------:R-:W-:Y:S01]  /*7350*/  FMUL R13, R38, R17 ;  /* 0x00000011260d7220 */ /* 0x000fe20000400000 */
[----:B------:R-:W-:Y:S01]  /*7360*/  FFMA R15, R41, R40, R15 ;  /* 0x00000028290f7223 */ /* 0x000fe2000000000f */
[----:B------:R-:W-:Y:S01]  /*7370*/  LOP3.LUT R40, R59, 0xffff0000, RZ, 0xc0, !PT ;  /* 0xffff00003b287812 */ /* 0x000fe200078ec0ff */
[----:B------:R-:W-:Y:S01]  /*7380*/  FFMA R12, R41, R43, R12 ;  /* 0x0000002b290c7223 */ /* 0x000fe2000000000c */
[----:B------:R-:W-:Y:S01]  /*7390*/  SHF.L.U32 R43, R64, 0x10, RZ ;  /* 0x00000010402b7819 */ /* 0x000fe200000006ff */
[----:B------:R-:W-:Y:S01]  /*73a0*/  FMUL R14, R38, R18 ;  /* 0x00000012260e7220 */ /* 0x000fe20000400000 */
[----:B------:R-:W-:Y:S01]  /*73b0*/  F2FP.BF16.F32.PACK_AB R69, R15, R10 ;  /* 0x0000000a0f45723e */ /* 0x000fe200000010ff */
[----:B------:R-:W-:Y:S01]  /*73c0*/  FFMA R13, R41, R42, R13 ;  /* 0x0000002a290d7223 */ /* 0x000fe2000000000d */
[----:B------:R-:W-:Y:S01]  /*73d0*/  LOP3.LUT R42, R64, 0xffff0000, RZ, 0xc0, !PT ;  /* 0xffff0000402a7812 */ /* 0x000fe200078ec0ff */
[C---:B------:R-:W-:Y:S01]  /*73e0*/  FMUL R19, R38.reuse, R19 ;  /* 0x0000001326137220 */ /* 0x040fe20000400000 */
[C---:B------:R-:W-:Y:S01]  /*73f0*/  FMUL R16, R38.reuse, R20 ;  /* 0x0000001426107220 */ /* 0x040fe20000400000 */
[C---:B------:R-:W-:Y:S01]  /*7400*/  FMUL R17, R38.reuse, R21 ;  /* 0x0000001526117220 */ /* 0x040fe20000400000 */
[----:B------:R-:W-:Y:S01]  /*7410*/  F2FP.BF16.F32.PACK_AB R70, R13, R12 ;  /* 0x0000000c0d46723e */ /* 0x000fe200000010ff */
[----:B------:R-:W-:Y:S01]  /*7420*/  FFMA R14, R41, R45, R14 ;  /* 0x0000002d290e7223 */ /* 0x000fe2000000000e */
[----:B------:R-:W-:Y:S01]  /*7430*/  SHF.L.U32 R45, R65, 0x10, RZ ;  /* 0x00000010412d7819 */ /* 0x000fe200000006ff */
[----:B------:R1:W-:Y:S01]  /*7440*/  STSM.16.M88.4 [R97+0x2400], R52 ;  /* 0x0024003461007844 */ /* 0x0003e20000000200 */
[----:B------:R-:W-:Y:S01]  /*7450*/  FFMA R19, R41, R40, R19 ;  /* 0x0000002829137223 */ /* 0x000fe20000000013 */
[----:B------:R-:W-:Y:S01]  /*7460*/  LOP3.LUT R40, R65, 0xffff0000, RZ, 0xc0, !PT ;  /* 0xffff000041287812 */ /* 0x000fe200078ec0ff */
[----:B------:R-:W-:Y:S01]  /*7470*/  FFMA R16, R41, R43, R16 ;  /* 0x0000002b29107223 */ /* 0x000fe20000000010 */
[----:B------:R-:W-:Y:S01]  /*7480*/  SHF.L.U32 R43, R67, 0x10, RZ ;  /* 0x00000010432b7819 */ /* 0x000fe200000006ff */
[----:B------:R-:W-:Y:S01]  /*7490*/  FMUL R18, R38, R22 ;  /* 0x0000001626127220 */ /* 0x000fe20000400000 */
[----:B------:R-:W-:Y:S01]  /*74a0*/  F2FP.BF16.F32.PACK_AB R71, R19, R14 ;  /* 0x0000000e1347723e */ /* 0x000fe200000010ff */
[C---:B------:R-:W-:Y:S01]  /*74b0*/  FFMA R17, R41.reuse, R42, R17 ;  /* 0x0000002a29117223 */ /* 0x040fe20000000011 */
[----:B------:R-:W-:Y:S01]  /*74c0*/  SHF.L.U32 R42, R66, 0x10, RZ ;  /* 0x00000010422a7819 */ /* 0x000fe200000006ff */
[C---:B------:R-:W-:Y:S01]  /*74d0*/  FMUL R23, R38.reuse, R23 ;  /* 0x0000001726177220 */ /* 0x040fe20000400000 */
[----:B------:R-:W-:Y:S01]  /*74e0*/  FMUL R20, R38, R24 ;  /* 0x0000001826147220 */ /* 0x000fe20000400000 */
[----:B------:R-:W-:Y:S01]  /*74f0*/  FFMA R18, R41, R45, R18 ;  /* 0x0000002d29127223 */ /* 0x000fe20000000012 */
[----:B------:R-:W-:Y:S01]  /*7500*/  SHF.L.U32 R45, R75, 0x10, RZ ;  /* 0x000000104b2d7819 */ /* 0x000fe200000006ff */
[C---:B------:R-:W-:Y:S01]  /*7510*/  FFMA R23, R41.reuse, R40, R23 ;  /* 0x0000002829177223 */ /* 0x040fe20000000017 */
[----:B------:R-:W-:Y:S01]  /*7520*/  LOP3.LUT R40, R66, 0xffff0000, RZ, 0xc0, !PT ;  /* 0xffff000042287812 */ /* 0x000fe200078ec0ff */
[----:B------:R-:W-:Y:S01]  /*7530*/  FFMA R20, R41, R42, R20 ;  /* 0x0000002a29147223 */ /* 0x000fe20000000014 */
[----:B------:R-:W-:Y:S01]  /*7540*/  LOP3.LUT R42, R67, 0xffff0000, RZ, 0xc0, !PT ;  /* 0xffff0000432a7812 */ /* 0x000fe200078ec0ff */
[C---:B------:R-:W-:Y:S01]  /*7550*/  FMUL R21, R38.reuse, R25 ;  /* 0x0000001926157220 */ /* 0x040fe20000400000 */
[C---:B------:R-:W-:Y:S01]  /*7560*/  FMUL R22, R38.reuse, R26 ;  /* 0x0000001a26167220 */ /* 0x040fe20000400000 */
[C---:B------:R-:W-:Y:S01]  /*7570*/  FMUL R27, R38.reuse, R27 ;  /* 0x0000001b261b7220 */ /* 0x040fe20000400000 */
[----:B------:R-:W-:Y:S01]  /*7580*/  FMUL R24, R38, R28 ;  /* 0x0000001c26187220 */ /* 0x000fe20000400000 */
[C---:B------:R-:W-:Y:S01]  /*7590*/  FFMA R21, R41.reuse, R40, R21 ;  /* 0x0000002829157223 */ /* 0x040fe20000000015 */
[C---:B------:R-:W-:Y:S01]  /*75a0*/  SHF.L.U32 R40, R72.reuse, 0x10, RZ ;  /* 0x0000001048287819 */ /* 0x040fe200000006ff */
[----:B------:R-:W-:Y:S01]  /*75b0*/  FFMA R22, R41, R43, R22 ;  /* 0x0000002b29167223 */ /* 0x000fe20000000016 */
[----:B------:R-:W-:Y:S01]  /*75c0*/  SHF.L.U32 R43, R73, 0x10, RZ ;  /* 0x00000010492b7819 */ /* 0x000fe200000006ff */
[----:B------:R2:W-:Y:S01]  /*75d0*/  STSM.16.M88.4 [R96+0x2400], R68 ;  /* 0x0024004460007844 */ /* 0x0005e20000000200 */
[C---:B------:R-:W-:Y:S01]  /*75e0*/  FFMA R27, R41.reuse, R42, R27 ;  /* 0x0000002a291b7223 */ /* 0x040fe2000000001b */
[----:B------:R-:W-:Y:S01]  /*75f0*/  LOP3.LUT R42, R72, 0xffff0000, RZ, 0xc0, !PT ;  /* 0xffff0000482a7812 */ /* 0x000fe200078ec0ff */
[C---:B------:R-:W-:Y:S01]  /*7600*/  FMUL R25, R38.reuse, R29 ;  /* 0x0000001d26197220 */ /* 0x040fe20000400000 */
[C---:B------:R-:W-:Y:S01]  /*7610*/  FMUL R26, R38.reuse, R30 ;  /* 0x0000001e261a7220 */ /* 0x040fe20000400000 */
[----:B------:R-:W-:Y:S01]  /*7620*/  FFMA R24, R41, R40, R24 ;  /* 0x0000002829187223 */ /* 0x000fe20000000018 */
[----:B------:R-:W-:Y:S01]  /*7630*/  LOP3.LUT R40, R73, 0xffff0000, RZ, 0xc0, !PT ;  /* 0xffff000049287812 */ /* 0x000fe200078ec0ff */
[C---:B------:R-:W-:Y:S01]  /*7640*/  FFMA R25, R41.reuse, R42, R25 ;  /* 0x0000002a29197223 */ /* 0x040fe20000000019 */
[C---:B------:R-:W-:Y:S01]  /*7650*/  FFMA R26, R41.reuse, R43, R26 ;  /* 0x0000002b291a7223 */ /* 0x040fe2000000001a */
[----:B------:R-:W-:Y:S01]  /*7660*/  FMUL R31, R38, R31 ;  /* 0x0000001f261f7220 */ /* 0x000fe20000400000 */
[----:B------:R-:W-:Y:S01]  /*7670*/  SHF.L.U32 R43, R74, 0x10, RZ ;  /* 0x000000104a2b7819 */ /* 0x000fe200000006ff */
[----:B------:R-:W-:Y:S01]  /*7680*/  FMUL R28, R38, R32 ;  /* 0x00000020261c7220 */ /* 0x000fe20000400000 */
[----:B------:R-:W-:Y:S01]  /*7690*/  LOP3.LUT R42, R74, 0xffff0000, RZ, 0xc0, !PT ;  /* 0xffff00004a2a7812 */ /* 0x000fe200078ec0ff */
[C---:B------:R-:W-:Y:S01]  /*76a0*/  FMUL R29, R38.reuse, R33 ;  /* 0x00000021261d7220 */ /* 0x040fe20000400000 */
[C---:B------:R-:W-:Y:S01]  /*76b0*/  FMUL R30, R38.reuse, R34 ;  /* 0x00000022261e7220 */ /* 0x040fe20000400000 */
[C---:B------:R-:W-:Y:S01]  /*76c0*/  FFMA R31, R41.reuse, R40, R31 ;  /* 0x00000028291f7223 */ /* 0x040fe2000000001f */
[----:B------:R-:W-:Y:S01]  /*76d0*/  FMUL R35, R38, R35 ;  /* 0x0000002326237220 */ /* 0x000fe20000400000 */
[C---:B------:R-:W-:Y:S01]  /*76e0*/  FFMA R28, R41.reuse, R43, R28 ;  /* 0x0000002b291c7223 */ /* 0x040fe2000000001c */
[C---:B------:R-:W-:Y:S01]  /*76f0*/  FFMA R29, R41.reuse, R42, R29 ;  /* 0x0000002a291d7223 */ /* 0x040fe2000000001d */
[C---:B------:R-:W-:Y:S01]  /*7700*/  FFMA R30, R41.reuse, R45, R30 ;  /* 0x0000002d291e7223 */ /* 0x040fe2000000001e */
[----:B------:R-:W-:Y:S01]  /*7710*/  FFMA R35, R41, R44, R35 ;  /* 0x0000002c29237223 */ /* 0x000fe20000000023 */
[----:B-1----:R-:W-:Y:S02]  /*7720*/  F2FP.BF16.F32.PACK_AB R52, R17, R16 ;  /* 0x000000101134723e */ /* 0x002fe400000010ff */
[----:B------:R-:W-:Y:S02]  /*7730*/  F2FP.BF16.F32.PACK_AB R53, R23, R18 ;  /* 0x000000121735723e */ /* 0x000fe400000010ff */
[----:B------:R-:W-:Y:S02]  /*7740*/  F2FP.BF16.F32.PACK_AB R54, R21, R20 ;  /* 0x000000141536723e */ /* 0x000fe400000010ff */
[----:B------:R-:W-:Y:S02]  /*7750*/  F2FP.BF16.F32.PACK_AB R55, R27, R22 ;  /* 0x000000161b37723e */ /* 0x000fe400000010ff */
[----:B------:R-:W-:Y:S02]  /*7760*/  F2FP.BF16.F32.PACK_AB R104, R25, R24 ;  /* 0x000000181968723e */ /* 0x000fe400000010ff */
[----:B------:R-:W-:Y:S01]  /*7770*/  F2FP.BF16.F32.PACK_AB R105, R31, R26 ;  /* 0x0000001a1f69723e */ /* 0x000fe200000010ff */
[----:B------:R2:W-:Y:S01]  /*7780*/  STSM.16.M88.4 [R99+0x2000], R52 ;  /* 0x0020003463007844 */ /* 0x0005e20000000200 */
[----:B------:R-:W-:Y:S02]  /*7790*/  F2FP.BF16.F32.PACK_AB R106, R29, R28 ;  /* 0x0000001c1d6a723e */ /* 0x000fe400000010ff */
[----:B------:R-:W-:Y:S05]  /*77a0*/  F2FP.BF16.F32.PACK_AB R107, R35, R30 ;  /* 0x0000001e236b723e */ /* 0x000fea00000010ff */
[----:B------:R2:W-:Y:S01]  /*77b0*/  STSM.16.M88.4 [R100+0x2000], R104 ;  /* 0x0020006864007844 */ /* 0x0005e20000000200 */
[----:B------:R-:W-:Y:S01]  /*77c0*/  @!PT LDS RZ, [RZ] ;  /* 0x00000000fffff984 */ /* 0x000fe20000000800 */
[----:B------:R-:W-:Y:S01]  /*77d0*/  @!PT LDS RZ, [RZ] ;  /* 0x00000000fffff984 */ /* 0x000fe20000000800 */
[----:B------:R-:W-:Y:S01]  /*77e0*/  @!PT LDS RZ, [RZ] ;  /* 0x00000000fffff984 */ /* 0x000fe20000000800 */
[----:B------:R-:W-:Y:S01]  /*77f0*/  @!PT LDS RZ, [RZ] ;  /* 0x00000000fffff984 */ /* 0x000fe20000000800 */
[----:B------:R1:W-:Y:S07]  /*7800*/  MEMBAR.ALL.CTA ;  /* 0x0000000000007992 */ /* 0x0003ee0000008000 */
[----:B-1----:R-:W1:Y:S02]  /*7810*/  FENCE.VIEW.ASYNC.S ;  /* 0x00000000000073c6 */ /* 0x002e640000000000 */
[----:B-1----:R-:W-:Y:S06]  /*7820*/  BAR.SYNC.DEFER_BLOCKING 0x1, 0x80 ;  /* 0x0042000000007b1d */ /* 0x002fec0000010000 */
[----:B------:R-:W-:Y:S05]  /*7830*/  @P0 BRA `(.L_x_115) ;  /* 0x0000000000280947 */ /* 0x000fea0003800000 */
[----:B------:R-:W1:Y:S01]  /*7840*/  LDCU.64 UR6, c[0x0][0x348] ;  /* 0x00006900ff0677ac */ /* 0x000e620008000a00 */
[----:B------:R-:W-:Y:S02]  /*7850*/  UIADD3 UR9, UPT, UPT, UR49, 0x40, URZ ;  /* 0x0000004031097890 */ /* 0x000fe4000fffe0ff */
[----:B------:R-:W-:Y:S01]  /*7860*/  UIADD3 UR8, UPT, UPT, UR44, 0x2400, URZ ;  /* 0x000024002c087890 */ /* 0x000fe2000fffe0ff */
[----:B------:R-:W-:Y:S01]  /*7870*/  UMOV UR10, UR50 ;  /* 0x00000032000a7c82 */ /* 0x000fe20008000000 */
[----:B------:R-:W-:Y:S01]  /*7880*/  UMOV UR11, UR36 ;  /* 0x00000024000b7c82 */ /* 0x000fe20008000000 */
[----:B-1----:R-:W-:Y:S04]  /*7890*/  UIADD3 UR4, UP0, UPT, UR6, 0x680, URZ ;  /* 0x0000068006047890 */ /* 0x002fe8000ff1e0ff */
[----:B------:R-:W-:Y:S09]  /*78a0*/  UIADD3.X UR5, UPT, UPT, URZ, UR7, URZ, UP0, !UPT ;  /* 0x00000007ff057290 */ /* 0x000ff200087fe4ff */
[----:B------:R1:W-:Y:S01]  /*78b0*/  UTMASTG.3D [UR8], [UR4] ;  /* 0x00000008040073b5 */ /* 0x0003e20008010000 */
[----:B------:R0:W-:Y:S01]  /*78c0*/  UTMACMDFLUSH ;  /* 0x00000000000079b7 */ /* 0x0001e20000000000 */
[----:B-1----:R-:W-:Y:S04]  /*78d0*/  DEPBAR.LE SB0, 0x1 ;  /* 0x000080400000791a */ /* 0x002fe80000000000 */
.L_x_115:
[----:B------:R-:W-:Y:S05]  /*78e0*/  BSYNC.RECONVERGENT B0 ;  /* 0x0000000000007941 */ /* 0x000fea0003800200 */
.L_x_114:
[----:B------:R-:W-:Y:S01]  /*78f0*/  BAR.SYNC.DEFER_BLOCKING 0x1, 0x80 ;  /* 0x0042000000007b1d */ /* 0x000fe20000010000 */
[----:B------:R-:W-:Y:S04]  /*7900*/  UIADD3 UR4, UPT, UPT, UR46, 0x1, URZ ;  /* 0x000000012e047890 */ /* 0x000fe8000fffe0ff */
[----:B------:R-:W-:Y:S04]  /*7910*/  UISETP.NE.AND UP0, UPT, UR4, 0x4, UPT ;  /* 0x000000040400788c */ /* 0x000fe8000bf05270 */
[----:B------:R-:W-:Y:S01]  /*7920*/  USEL UR45, UR4, URZ, UP0 ;  /* 0x000000ff042d7287 */ /* 0x000fe20008000000 */
[----:B------:R1:W-:Y:S01]  /*7930*/  @P6 SYNCS.ARRIVE.TRANS64.RED.A1T0 RZ, [R102+URZ], RZ ;  /* 0x000000ff66ff69a7 */ /* 0x0003e200081004ff */
[----:B------:R-:W-:Y:S01]  /*7940*/  BSSY B1, `(.L_x_116) ;  /* 0x0000018000017945 */ /* 0x000fe20003800000 */
[----:B------:R-:W3:Y:S02]  /*7950*/  @P6 SYNCS.PHASECHK.TRANS64.TRYWAIT P0, [R63+URZ+0x40], R108 ;  /* 0x0000406c3f0065a7 */ /* 0x000ee400080011ff */
[----:B---3--:R-:W-:Y:S01]  /*7960*/  @P6 SEL R60, RZ, 0x1, !P0 ;  /* 0x00000001ff3c6807 */ /* 0x008fe20004000000 */
[----:B-1----:R-:W-:Y:S06]  /*7970*/  @!P6 BRA `(.L_x_117) ;  /* 0x000000000050e947 */ /* 0x002fec0003800000 */
        /* <DEDUP_REMOVED lines=8> */
[----:B------:R-:W-:Y:S04]  /*7a00*/  SHF.L.U32 R4, R91, 0x1f, RZ ;  /* 0x0000001f5b047819 */ /* 0x000fe800000006ff */
[----:B------:R-:W1:Y:S02]  /*7a10*/  SYNCS.PHASECHK.TRANS64.TRYWAIT P0, [R63+URZ+0x40], R4 ;  /* 0x000040043f0075a7 */ /* 0x000e6400080011ff */
[----:B-1----:R-:W-:Y:S05]  /*7a20*/  @!P0 BRA `(.L_x_120) ;  /* 0x0000002400848947 */ /* 0x002fea0003800000 */
.L_x_119:
[----:B------:R-:W-:Y:S05]  /*7a30*/  BSYNC B0 ;  /* 0x0000000000007941 */ /* 0x000fea0003800000 */
.L_x_118:
[----:B------:R-:W-:Y:S02]  /*7a40*/  ISETP.NE.AND P0, PT, R61, RZ, PT ;  /* 0x000000ff3d00720c */ /* 0x000fe40003f05270 */
[----:B------:R-:W-:Y:S11]  /*7a50*/  IADD3 R46, PT, PT, R46, 0x1, RZ ;  /* 0x000000012e2e7810 */ /* 0x000ff60007ffe0ff */
[----:B-1----:R-:W-:Y:S01]  /*7a60*/  @P0 IMAD.IADD R4, R92, 0x1, R3 ;  /* 0x000000015c040824 */ /* 0x002fe200078e0203 */
[----:B------:R-:W-:Y:S05]  /*7a70*/  @P0 WARPSYNC.ALL ;  /* 0x0000000000000948 */ /* 0x000fea0003800000 */
[----:B------:R1:W3:Y:S04]  /*7a80*/  @P0 LDSM.16.M88.4 R48, [R2+UR44+0x400] ;  /* 0x0004002c0230083b */ /* 0x0002e80008000200 */
[----:B------:R1:W4:Y:S04]  /*7a90*/  @P0 LDSM.16.M88.4 R56, [R0+0x400] ;  /* 0x000400000038083b */ /* 0x0003280000000200 */
[----:B------:R1:W1:Y:S04]  /*7aa0*/  @P0 LDSM.16.M88.4 R64, [R3+0x400] ;  /* 0x000400000340083b */ /* 0x0002680000000200 */
[----:B------:R1:W1:Y:S02]  /*7ab0*/  @P0 LDSM.16.M88.4 R72, [R4+0x400] ;  /* 0x000400000448083b */ /* 0x0002640000000200 */
.L_x_117:
[----:B------:R-:W-:Y:S05]  /*7ac0*/  BSYNC B1 ;  /* 0x0000000000017941 */ /* 0x000fea0003800000 */
.L_x_116:
[----:B-1----:R-:W-:Y:S05]  /*7ad0*/  VIADD R3, R39, 0x80 ;  /* 0x0000008027037836 */ /* 0x002fea0000000000 */
[----:B------:R-:W-:Y:S04]  /*7ae0*/  SHF.R.U32.HI R3, RZ, 0x15, R3 ;  /* 0x00000015ff037819 */ /* 0x000fe80000011603 */
[----:B------:R-:W-:Y:S11]  /*7af0*/  LOP3.LUT P0, RZ, R3, 0x3, R82, 0x48, !PT ;  /* 0x0000000303ff7812 */ /* 0x000ff60007804852 */
[----:B------:R-:W-:Y:S02]  /*7b00*/  @!UPT UIADD3 URZ, UPT, UPT, URZ, URZ, URZ ;  /* 0x000000fffffff290 */ /* 0x000fe4000fffe0ff */
[----:B------:R-:W-:Y:S05]  /*7b10*/  @!P0 BRA `(.L_x_121) ;  /* 0x0000000000408947 */ /* 0x000fea0003800000 */
[----:B------:R-:W1:Y:S01]  /*7b20*/  LDCU.64 UR8, c[0x4][0x70] ;  /* 0x01000e00ff0877ac */ /* 0x000e620008000a00 */
[----:B------:R-:W-:Y:S01]  /*7b30*/  MOV R3, 0x0 ;  /* 0x0000000000037802 */ /* 0x000fe20000000f00 */
[----:B------:R-:W-:Y:S02]  /*7b40*/  HFMA2 R12, -RZ, RZ, 0, 5.9604644775390625e-08 ;  /* 0x00000001ff0c7431 */ /* 0x000fe400000001ff */
[----:B------:R-:W-:Y:S02]  /*7b50*/  IMAD.MOV.U32 R8, RZ, RZ, 0x192 ;  /* 0x00000192ff087424 */ /* 0x000fe400078e00ff */
[----:B------:R-:W-:Y:S01]  /*7b60*/  IMAD.MOV.U32 R13, RZ, RZ, RZ ;  /* 0x000000ffff0d7224 */ /* 0x000fe200078e00ff */
[----:B------:R-:W5:Y:S01]  /*7b70*/  LDCU.64 UR6, c[0x4][0x78] ;  /* 0x01000f00ff0677ac */ /* 0x000f620008000a00 */
[----:B------:R-:W2:Y:S01]  /*7b80*/  LDC.64 R2, c[0x4][R3] ;  /* 0x0100000003027b82 */ /* 0x000ea20000000a00 */
[----:B------:R-:W3:Y:S01]  /*7b90*/  LDCU.64 UR4, c[0x4][0x10] ;  /* 0x01000200ff0477ac */ /* 0x000ee20008000a00 */
[----:B-1----:R-:W-:Y:S01]  /*7ba0*/  MOV R5, UR9 ;  /* 0x0000000900057c02 */ /* 0x002fe20008000f00 */
[----:B------:R-:W-:Y:S01]  /*7bb0*/  IMAD.U32 R4, RZ, RZ, UR8 ;  /* 0x00000008ff047e24 */ /* 0x000fe2000f8e00ff */
[----:B-----5:R-:W-:Y:S01]  /*7bc0*/  MOV R7, UR7 ;  /* 0x0000000700077c02 */ /* 0x020fe20008000f00 */
[----:B------:R-:W-:Y:S01]  /*7bd0*/  IMAD.U32 R6, RZ, RZ, UR6 ;  /* 0x00000006ff067e24 */ /* 0x000fe2000f8e00ff */
[----:B---3--:R-:W-:Y:S01]  /*7be0*/  MOV R11, UR5 ;  /* 0x00000005000b7c02 */ /* 0x008fe20008000f00 */
[----:B------:R-:W-:Y:S02]  /*7bf0*/  IMAD.U32 R10, RZ, RZ, UR4 ;  /* 0x00000004ff0a7e24 */ /* 0x000fe4000f8e00ff */
[----:B------:R-:W-:Y:S07]  /*7c00*/  LEPC R20, `(.L_x_121) ;  /* 0x000000001014794e */ /* 0x000fee0000000000 */
[----:B--2-4-:R-:W-:Y:S05]  /*7c10*/  CALL.ABS.NOINC R2 ;  /* 0x0000000002007343 */ /* 0x014fea0003c00000 */
.L_x_121:
[C---:B---3--:R-:W-:Y:S01]  /*7c20*/  SHF.L.U32 R40, R48.reuse, 0x10, RZ ;  /* 0x0000001030287819 */ /* 0x048fe200000006ff */
[----:B------:R-:W-:Y:S05]  /*7c30*/  WARPSYNC.ALL ;  /* 0x0000000000007948 */ /* 0x000fea0003800000 */
[----:B------:R-:W-:Y:S01]  /*7c40*/  R2UR UR4, R39 ;  /* 0x00000000270472ca */ /* 0x000fe200000e0000 */
[----:B------:R-:W-:Y:S01]  /*7c50*/  BSSY.RECONVERGENT B0, `(.L_x_122) ;  /* 0x000008f000007945 */ /* 0x000fe20003800200 */
[----:B------:R-:W-:Y:S02]  /*7c60*/  LOP3.LUT R43, R48, 0xffff0000, RZ, 0xc0, !PT ;  /* 0xffff0000302b7812 */ /* 0x000fe400078ec0ff */
[----:B------:R-:W-:Y:S02]  /*7c70*/  SHF.L.U32 R42, R49, 0x10, RZ ;  /* 0x00000010312a7819 */ /* 0x000fe400000006ff */
[C---:B------:R-:W-:Y:S02]  /*7c80*/  SHF.L.U32 R45, R51.reuse, 0x10, RZ ;  /* 0x00000010332d7819 */ /* 0x040fe400000006ff */
[----:B------:R-:W-:Y:S02]  /*7c90*/  LOP3.LUT R44, R51, 0xffff0000, RZ, 0xc0, !PT ;  /* 0xffff0000332c7812 */ /* 0x000fe400078ec0ff */
[----:B------:R-:W-:Y:S02]  /*7ca0*/  ISETP.NE.AND P6, PT, R95, RZ, PT ;  /* 0x000000ff5f00720c */ /* 0x000fe40003fc5270 */
[----:B------:R-:W-:Y:S01]  /*7cb0*/  ISETP.NE.AND P0, PT, R94, RZ, PT ;  /* 0x000000ff5e00720c */ /* 0x000fe20003f05270 */
[----:B------:R-:W1:Y:S01]  /*7cc0*/  LDTM.16dp256bit.x8 R4, tmem[UR4+0x80] ;  /* 0x00008004000479ee */ /* 0x000e6200081a0000 */
[----:B------:R-:W-:Y:S02]  /*7cd0*/  MOV R63, UR45 ;  /* 0x0000002d003f7c02 */ /* 0x000fe40008000f00 */
[----:B------:R-:W-:Y:S07]  /*7ce0*/  LEA R108, R46, UR44, 0x3 ;  /* 0x0000002c2e6c7c11 */ /* 0x000fee000f8e18ff */
[----:B------:R-:W-:Y:S04]  /*7cf0*/  @P6 LEA R63, R63, UR44, 0x3 ;  /* 0x0000002c3f3f6c11 */ /* 0x000fe8000f8e18ff */
[----:B------:R-:W-:Y:S02]  /*7d00*/  @P6 IADD3 R102, PT, PT, R63, 0x60, RZ ;  /* 0x000000603f666810 */ /* 0x000fe40007ffe0ff */
[----:B------:R-:W-:Y:S02]  /*7d10*/  @P6 SHF.L.U32 R63, R91, 0x1f, RZ ;  /* 0x0000001f5b3f6819 */ /* 0x000fe400000006ff */
[----:B------:R-:W-:Y:S01]  /*7d20*/  @P6 PRMT R102, R101, 0x654, R102 ;  /* 0x0000065465666816 */ /* 0x000fe20000000066 */
[C---:B-1----:R-:W-:Y:S01]  /*7d30*/  FMUL R0, R38.reuse, R4 ;  /* 0x0000000426007220 */ /* 0x042fe20000400000 */
[C---:B------:R-:W-:Y:S01]  /*7d40*/  FMUL R2, R38.reuse, R5 ;  /* 0x0000000526027220 */ /* 0x040fe20000400000 */
[C---:B------:R-:W-:Y:S01]  /*7d50*/  FMUL R3, R38.reuse, R6 ;  /* 0x0000000626037220 */ /* 0x040fe20000400000 */
        /* <DEDUP_REMOVED lines=8> */
[----:B--2---:R-:W-:Y:S01]  /*7de0*/  F2FP.BF16.F32.PACK_AB R68, R2, R0 ;  /* 0x000000000244723e */ /* 0x004fe200000010ff */
[----:B------:R-:W-:Y:S01]  /*7df0*/  FMUL R5, R38, R9 ;  /* 0x0000000926057220 */ /* 0x000fe20000400000 */
[C---:B------:R-:W-:Y:S01]  /*7e00*/  FFMA R7, R41.reuse, R40, R7 ;  /* 0x0000002829077223 */ /* 0x040fe20000000007 */
[----:B----4-:R-:W-:Y:S01]  /*7e10*/  SHF.L.U32 R40, R56, 0x10, RZ ;  /* 0x0000001038287819 */ /* 0x010fe200000006ff */
[C---:B------:R-:W-:Y:S01]  /*7e20*/  FMUL R6, R38.reuse, R10 ;  /* 0x0000000a26067220 */ /* 0x040fe20000400000 */
[C---:B------:R-:W-:Y:S01]  /*7e30*/  FMUL R11, R38.reuse, R11 ;  /* 0x0000000b260b7220 */ /* 0x040fe20000400000 */
[----:B------:R-:W-:Y:S01]  /*7e40*/  FFMA R4, R41, R43, R4 ;  /* 0x0000002b29047223 */ /* 0x000fe20000000004 */
[----:B------:R-:W-:Y:S01]  /*7e50*/  SHF.L.U32 R43, R57, 0x10, RZ ;  /* 0x00000010392b7819 */ /* 0x000fe200000006ff */
[----:B------:R-:W-:Y:S01]  /*7e60*/  FMUL R8, R38, R12 ;  /* 0x0000000c26087220 */ /* 0x000fe20000400000 */
[----:B------:R-:W-:Y:S01]  /*7e70*/  F2FP.BF16.F32.PACK_AB R69, R7, R3 ;  /* 0x000000030745723e */ /* 0x000fe200000010ff */
[C---:B------:R-:W-:Y:S01]  /*7e80*/  FFMA R5, R41.reuse, R42, R5 ;  /* 0x0000002a29057223 */ /* 0x040fe20000000005 */
[----:B------:R-:W-:Y:S01]  /*7e90*/  LOP3.LUT R42, R56, 0xffff0000, RZ, 0xc0, !PT ;  /* 0xffff0000382a7812 */ /* 0x000fe200078ec0ff */
[----:B------:R-:W-:Y:S01]  /*7ea0*/  FFMA R6, R41, R45, R6 ;  /* 0x0000002d29067223 */ /* 0x000fe20000000006 */
[----:B------:R-:W-:Y:S01]  /*7eb0*/  SHF.L.U32 R45, R65, 0x10, RZ ;  /* 0x00000010412d7819 */ /* 0x000fe200000006ff */
[----:B------:R-:W-:Y:S01]  /*7ec0*/  FFMA R11, R41, R44, R11 ;  /* 0x0000002c290b7223 */ /* 0x000fe2000000000b */
[----:B------:R-:W-:Y:S01]  /*7ed0*/  F2FP.BF16.F32.PACK_AB R70, R5, R4 ;  /* 0x000000040546723e */ /* 0x000fe200000010ff */
[----:B------:R-:W-:Y:S01]  /*7ee0*/  FFMA R8, R41, R40, R8 ;  /* 0x0000002829087223 */ /* 0x000fe20000000008 */
[----:B------:R-:W-:Y:S01]  /*7ef0*/  LOP3.LUT R40, R57, 0xffff0000, RZ, 0xc0, !PT ;  /* 0xffff000039287812 */ /* 0x000fe200078ec0ff */
[C---:B------:R-:W-:Y:S01]  /*7f00*/  FMUL R9, R38.reuse, R13 ;  /* 0x0000000d26097220 */ /* 0x040fe20000400000 */
[----:B------:R-:W-:Y:S01]  /*7f10*/  F2FP.BF16.F32.PACK_AB R71, R11, R6 ;  /* 0x000000060b47723e */ /* 0x000fe200000010ff */
[C---:B------:R-:W-:Y:S01]  /*7f20*/  FMUL R10, R38.reuse, R14 ;  /* 0x0000000e260a7220 */ /* 0x040fe20000400000 */
[----:B------:R-:W-:Y:S01]  /*7f30*/  LOP3.LUT R44, R75, 0xffff0000, RZ, 0xc0, !PT ;  /* 0xffff00004b2c7812 */ /* 0x000fe200078ec0ff */
[----:B------:R-:W-:Y:S01]  /*7f40*/  FMUL R15, R38, R15 ;  /* 0x0000000f260f7220 */ /* 0x000fe20000400000 */
        /* <DEDUP_REMOVED lines=8> */
[----:B------:R-:W-:Y:S01]  /*7fd0*/  FMUL R13, R38, R17 ;  /* 0x00000011260d7220 */ /* 0x000fe20000400000 */
[----:B------:R-:W-:Y:S01]  /*7fe0*/  F2FP.BF16.F32.PACK_AB R53, R15, R10 ;  /* 0x0000000a0f35723e */ /* 0x000fe200000010ff */
[C---:B------:R-:W-:Y:S01]  /*7ff0*/  FFMA R12, R41.reuse, R42, R12 ;  /* 0x0000002a290c7223 */ /* 0x040fe2000000000c */
[----:B------:R-:W-:Y:S01]  /*8000*/  LOP3.LUT R42, R64, 0xffff0000, RZ, 0xc0, !PT ;  /* 0xffff0000402a7812 */ /* 0x000fe200078ec0ff */
[C---:B------:R-:W-:Y:S01]  /*8010*/  FMUL R14, R38.reuse, R18 ;  /* 0x00000012260e7220 */ /* 0x040fe20000400000 */
[----:B------:R-:W-:Y:S01]  /*8020*/  FFMA R13, R41, R40, R13 ;  /* 0x00000028290d7223 */ /* 0x000fe2000000000d */
[----:B------:R-:W-:Y:S01]  /*8030*/  LOP3.LUT R40, R59, 0xffff0000, RZ, 0xc0, !PT ;  /* 0xffff00003b287812 */ /* 0x000fe200078ec0ff */
[----:B------:R-:W-:Y:S01]  /*8040*/  FMUL R19, R38, R19 ;  /* 0x0000001326137220 */ /* 0x000fe20000400000 */
[----:B------:R-:W-:Y:S01]  /*8050*/  FFMA R14, R41, R43, R14 ;  /* 0x0000002b290e7223 */ /* 0x000fe2000000000e */
[----:B------:R-:W-:Y:S01]  /*8060*/  SHF.L.U32 R43, R64, 0x10, RZ ;  /* 0x00000010402b7819 */ /* 0x000fe200000006ff */
[C---:B------:R-:W-:Y:S01]  /*8070*/  FMUL R16, R38.reuse, R20 ;  /* 0x0000001426107220 */ /* 0x040fe20000400000 */
[----:B------:R-:W-:Y:S01]  /*8080*/  F2FP.BF16.F32.PACK_AB R54, R13, R12 ;  /* 0x0000000c0d36723e */ /* 0x000fe200000010ff */
[----:B------:R1:W-:Y:S01]  /*8090*/  STSM.16.M88.4 [R97+0x4400], R68 ;  /* 0x0044004461007844 */ /* 0x0003e20000000200 */
        /* <DEDUP_REMOVED lines=24> */
[----:B------:R2:W-:Y:S01]  /*8220*/  STSM.16.M88.4 [R96+0x4400], R52 ;  /* 0x0044003460007844 */ /* 0x0005e20000000200 */
[----:B------:R-:W-:Y:S01]  /*8230*/  FFMA R27, R41, R42, R27 ;  /* 0x0000002a291b7223 */ /* 0x000fe2000000001b */
[----:B------:R-:W-:Y:S01]  /*8240*/  LOP3.LUT R42, R72, 0xffff0000, RZ, 0xc0, !PT ;  /* 0xffff0000482a7812 */ /* 0x000fe200078ec0ff */
[C---:B------:R-:W-:Y:S01]  /*8250*/  FMUL R24, R38.reuse, R28 ;  /* 0x0000001c26187220 */ /* 0x040fe20000400000 */
[C---:B------:R-:W-:Y:S01]  /*8260*/  FMUL R25, R38.reuse, R29 ;  /* 0x0000001d26197220 */ /* 0x040fe20000400000 */
[C---:B------:R-:W-:Y:S01]  /*8270*/  FMUL R26, R38.reuse, R30 ;  /* 0x0000001e261a7220 */ /* 0x040fe20000400000 */
[----:B-1----:R-:W-:Y:S01]  /*8280*/  F2FP.BF16.F32.PACK_AB R68, R17, R16 ;  /* 0x000000101144723e */ /* 0x002fe200000010ff */
[C---:B------:R-:W-:Y:S01]  /*8290*/  FFMA R24, R41.reuse, R40, R24 ;  /* 0x0000002829187223 */ /* 0x040fe20000000018 */
[C---:B------:R-:W-:Y:S01]  /*82a0*/  FFMA R25, R41.reuse, R42, R25 ;  /* 0x0000002a29197223 */ /* 0x040fe20000000019 */
[----:B------:R-:W-:Y:S01]  /*82b0*/  FFMA R26, R41, R43, R26 ;  /* 0x0000002b291a7223 */ /* 0x000fe2000000001a */
[----:B------:R-:W-:Y:S01]  /*82c0*/  LOP3.LUT R40, R73, 0xffff0000, RZ, 0xc0, !PT ;  /* 0xffff000049287812 */ /* 0x000fe200078ec0ff */
        /* <DEDUP_REMOVED lines=39> */
.L_x_123:
[----:B------:R-:W-:Y:S05]  /*8540*/  BSYNC.RECONVERGENT B0 ;  /* 0x0000000000007941 */ /* 0x000fea0003800200 */
.L_x_122:
        /* <DEDUP_REMOVED lines=20> */
.L_x_127:
[----:B------:R-:W-:Y:S05]  /*8690*/  BSYNC B0 ;  /* 0x0000000000007941 */ /* 0x000fea0003800000 */
.L_x_126:
[----:B------:R-:W-:Y:S11]  /*86a0*/  ISETP.NE.AND P0, PT, R61, RZ, PT ;  /* 0x000000ff3d00720c */ /* 0x000ff60003f05270 */
[----:B------:R-:W-:Y:S02]  /*86b0*/  @!UPT UIADD3 URZ, UPT, UPT, URZ, URZ, URZ ;  /* 0x000000fffffff290 */ /* 0x000fe4000fffe0ff */
[----:B------:R-:W-:Y:S01]  /*86c0*/  @P0 IADD3 R2, PT, PT, R92, R5, RZ ;  /* 0x000000055c020210 */ /* 0x000fe20007ffe0ff */
[----:B------:R-:W-:Y:S05]  /*86d0*/  @P0 WARPSYNC.ALL ;  /* 0x0000000000000948 */ /* 0x000fea0003800000 */
[----:B------:R3:W4:Y:S04]  /*86e0*/  @P0 LDSM.16.M88.4 R48, [R46+UR44+0x400] ;  /* 0x0004002c2e30083b */ /* 0x0007280008000200 */
[----:B------:R3:W1:Y:S04]  /*86f0*/  @P0 LDSM.16.M88.4 R56, [R0+0x400] ;  /* 0x000400000038083b */ /* 0x0006680000000200 */
[----:B------:R3:W1:Y:S04]  /*8700*/  @P0 LDSM.16.M88.4 R64, [R5+0x400] ;  /* 0x000400000540083b */ /* 0x0006680000000200 */
[----:B------:R3:W1:Y:S02]  /*8710*/  @P0 LDSM.16.M88.4 R72, [R2+0x400] ;  /* 0x000400000248083b */ /* 0x0006640000000200 */
.L_x_125:
[----:B------:R-:W-:Y:S05]  /*8720*/  BSYNC B1 ;  /* 0x0000000000017941 */ /* 0x000fea0003800000 */
.L_x_124:
        /* <DEDUP_REMOVED lines=11> */
[----:B---3--:R-:W3:Y:S01]  /*87e0*/  LDC.64 R2, c[0x4][R3] ;  /* 0x0100000003027b82 */ /* 0x008ee20000000a00 */
[----:B------:R-:W2:Y:S01]  /*87f0*/  LDCU.64 UR4, c[0x4][0x10] ;  /* 0x01000200ff0477ac */ /* 0x000ea20008000a00 */
[----:B-1----:R-:W-:Y:S01]  /*8800*/  MOV R5, UR9 ;  /* 0x0000000900057c02 */ /* 0x002fe20008000f00 */
[----:B------:R-:W-:Y:S01]  /*8810*/  IMAD.U32 R4, RZ, RZ, UR8 ;  /* 0x00000008ff047e24 */ /* 0x000fe2000f8e00ff */
[----:B-----5:R-:W-:Y:S01]  /*8820*/  MOV R7, UR7 ;  /* 0x0000000700077c02 */ /* 0x020fe20008000f00 */
[----:B------:R-:W-:Y:S01]  /*8830*/  IMAD.U32 R6, RZ, RZ, UR6 ;  /* 0x00000006ff067e24 */ /* 0x000fe2000f8e00ff */
[----:B--2---:R-:W-:Y:S01]  /*8840*/  MOV R11, UR5 ;  /* 0x00000005000b7c02 */ /* 0x004fe20008000f00 */
[----:B------:R-:W-:Y:S02]  /*8850*/  IMAD.U32 R10, RZ, RZ, UR4 ;  /* 0x00000004ff0a7e24 */ /* 0x000fe4000f8e00ff */
[----:B------:R-:W-:Y:S07]  /*8860*/  LEPC R20, `(.L_x_129) ;  /* 0x000000001014794e */ /* 0x000fee0000000000 */
[----:B---34-:R-:W-:Y:S05]  /*8870*/  CALL.ABS.NOINC R2 ;  /* 0x0000000002007343 */ /* 0x018fea0003c00000 */
.L_x_129:
[----:B------:R-:W-:Y:S01]  /*8880*/  ISETP.NE.AND P0, PT, R94, RZ, PT ;  /* 0x000000ff5e00720c */ /* 0x000fe20003f05270 */
[----:B------:R-:W-:Y:S05]  /*8890*/  WARPSYNC.ALL ;  /* 0x0000000000007948 */ /* 0x000fea0003800000 */
[----:B------:R-:W-:Y:S01]  /*88a0*/  R2UR UR4, R39 ;  /* 0x00000000270472ca */ /* 0x000fe200000e0000 */
[----:B------:R-:W1:Y:S01]  /*88b0*/  S2UR UR6, SR_CgaCtaId ;  /* 0x00000000000679c3 */ /* 0x000e620000008800 */
[C---:B----4-:R-:W-:Y:S01]  /*88c0*/  SHF.L.U32 R40, R48.reuse, 0x10, RZ ;  /* 0x0000001030287819 */ /* 0x050fe200000006ff */
[----:B------:R-:W-:Y:S01]  /*88d0*/  BSSY.RECONVERGENT B0, `(.L_x_130) ;  /* 0x000008c000007945 */ /* 0x000fe20003800200 */
[----:B------:R-:W-:Y:S02]  /*88e0*/  LOP3.LUT R42, R48, 0xffff0000, RZ, 0xc0, !PT ;  /* 0xffff0000302a7812 */ /* 0x000fe400078ec0ff */
[C---:B------:R-:W-:Y:S02]  /*88f0*/  SHF.L.U32 R43, R49.reuse, 0x10, RZ ;  /* 0x00000010312b7819 */ /* 0x040fe400000006ff */
[----:B------:R-:W-:Y:S02]  /*8900*/  LOP3.LUT R44, R49, 0xffff0000, RZ, 0xc0, !PT ;  /* 0xffff0000312c7812 */ /* 0x000fe400078ec0ff */
[C---:B------:R-:W-:Y:S02]  /*8910*/  SHF.L.U32 R45, R50.reuse, 0x10, RZ ;  /* 0x00000010322d7819 */ /* 0x040fe400000006ff */
[----:B---3--:R-:W-:Y:S01]  /*8920*/  LOP3.LUT R46, R50, 0xffff0000, RZ, 0xc0, !PT ;  /* 0xffff0000322e7812 */ /* 0x008fe200078ec0ff */
[----:B------:R-:W3:Y:S01]  /*8930*/  LDTM.16dp256bit.x8 R4, tmem[UR4+0xc0] ;  /* 0x0000c004000479ee */ /* 0x000ee200081a0000 */
[C---:B------:R-:W-:Y:S01]  /*8940*/  SHF.L.U32 R47, R51.reuse, 0x10, RZ ;  /* 0x00000010332f7819 */ /* 0x040fe200000006ff */
[----:B------:R-:W-:Y:S01]  /*8950*/  NOP ;  /* 0x0000000000007918 */ /* 0x000fe20000000000 */
[----:B------:R-:W-:Y:S02]  /*8960*/  LOP3.LUT R49, R51, 0xffff0000, RZ, 0xc0, !PT ;  /* 0xffff000033317812 */ /* 0x000fe400078ec0ff */
[----:B------:R-:W-:Y:S02]  /*8970*/  R2UR UR5, R98 ;  /* 0x00000000620572ca */ /* 0x000fe400000e0000 */
[C---:B------:R-:W-:Y:S02]  /*8980*/  SHF.L.U32 R48, R56.reuse, 0x10, RZ ;  /* 0x0000001038307819 */ /* 0x040fe400000006ff */
[----:B------:R-:W-:Y:S02]  /*8990*/  LOP3.LUT R51, R56, 0xffff0000, RZ, 0xc0, !PT ;  /* 0xffff000038337812 */ /* 0x000fe400078ec0ff */
[C---:B------:R-:W-:Y:S02]  /*89a0*/  SHF.L.U32 R50, R57.reuse, 0x10, RZ ;  /* 0x0000001039327819 */ /* 0x040fe400000006ff */
[----:B--2---:R-:W-:Y:S02]  /*89b0*/  LOP3.LUT R52, R57, 0xffff0000, RZ, 0xc0, !PT ;  /* 0xffff000039347812 */ /* 0x004fe400078ec0ff */
[C---:B------:R-:W-:Y:S02]  /*89c0*/  SHF.L.U32 R53, R58.reuse, 0x10, RZ ;  /* 0x000000103a357819 */ /* 0x040fe400000006ff */
[----:B------:R-:W-:Y:S01]  /*89d0*/  LOP3.LUT R54, R58, 0xffff0000, RZ, 0xc0, !PT ;  /* 0xffff00003a367812 */ /* 0x000fe200078ec0ff */
[----:B------:R-:W-:Y:S01]  /*89e0*/  UIADD3 UR4, UPT, UPT, UR5, 0xd0, URZ ;  /* 0x000000d005047890 */ /* 0x000fe2000fffe0ff */
[C---:B------:R-:W-:Y:S02]  /*89f0*/  SHF.L.U32 R55, R59.reuse, 0x10, RZ ;  /* 0x000000103b377819 */ /* 0x040fe400000006ff */
[----:B------:R-:W-:Y:S02]  /*8a00*/  LOP3.LUT R56, R59, 0xffff0000, RZ, 0xc0, !PT ;  /* 0xffff00003b387812 */ /* 0x000fe400078ec0ff */
[----:B------:R-:W-:Y:S01]  /*8a10*/  SHF.L.U32 R57, R64, 0x10, RZ ;  /* 0x0000001040397819 */ /* 0x000fe200000006ff */
[----:B-1----:R-:W-:Y:S01]  /*8a20*/  UPRMT UR4, UR6, 0x654, UR4 ;  /* 0x0000065406047896 */ /* 0x002fe20008000004 */
[C---:B---3--:R-:W-:Y:S01]  /*8a30*/  FMUL R4, R38.reuse, R4 ;  /* 0x0000000426047220 */ /* 0x048fe20000400000 */
[C---:B------:R-:W-:Y:S01]  /*8a40*/  FMUL R5, R38.reuse, R5 ;  /* 0x0000000526057220 */ /* 0x040fe20000400000 */
[----:B------:R-:W-:Y:S01]  /*8a50*/  FMUL R6, R38, R6 ;  /* 0x0000000626067220 */ /* 0x000fe20000400000 */
[----:B------:R-:W-:Y:S01]  /*8a60*/  LOP3.LUT R58, R64, 0xffff0000, RZ, 0xc0, !PT ;  /* 0xffff0000403a7812 */ /* 0x000fe200078ec0ff */
[C---:B------:R-:W-:Y:S01]  /*8a70*/  FFMA R4, R41.reuse, R40, R4 ;  /* 0x0000002829047223 */ /* 0x040fe20000000004 */
[----:B------:R-:W-:Y:S01]  /*8a80*/  FFMA R5, R41, R42, R5 ;  /* 0x0000002a29057223 */ /* 0x000fe20000000005 */
[----:B------:R-:W-:Y:S01]  /*8a90*/  SHF.L.U32 R59, R65, 0x10, RZ ;  /* 0x00000010413b7819 */ /* 0x000fe200000006ff */
[----:B------:R-:W-:Y:S01]  /*8aa0*/  FFMA R6, R41, R43, R6 ;  /* 0x0000002b29067223 */ /* 0x000fe20000000006 */
[----:B------:R-:W-:Y:S01]  /*8ab0*/  SYNCS.ARRIVE.TRANS64.RED.A1T0 RZ, [UR4], RZ ;  /* 0x000000ffffff79a7 */ /* 0x000fe20008100404 */
[C---:B------:R-:W-:Y:S01]  /*8ac0*/  FMUL R7, R38.reuse, R7 ;  /* 0x0000000726077220 */ /* 0x040fe20000400000 */
[----:B------:R-:W-:Y:S01]  /*8ad0*/  LOP3.LUT R60, R65, 0xffff0000, RZ, 0xc0, !PT ;  /* 0xffff0000413c7812 */ /* 0x000fe200078ec0ff */
[C---:B------:R-:W-:Y:S01]  /*8ae0*/  FMUL R8, R38.reuse, R8 ;  /* 0x0000000826087220 */ /* 0x040fe20000400000 */
[----:B------:R-:W-:Y:S01]  /*8af0*/  F2FP.BF16.F32.PACK_AB R104, R5, R4 ;  /* 0x000000040568723e */ /* 0x000fe200000010ff */
[C---:B------:R-:W-:Y:S01]  /*8b00*/  FFMA R7, R41.reuse, R44, R7 ;  /* 0x0000002c29077223 */ /* 0x040fe20000000007 */
[----:B------:R-:W-:Y:S01]  /*8b10*/  FMUL R9, R38, R9 ;  /* 0x0000000926097220 */ /* 0x000fe20000400000 */
[----:B------:R-:W-:Y:S01]  /*8b20*/  FFMA R8, R41, R45, R8 ;  /* 0x0000002d29087223 */ /* 0x000fe20000000008 */
[----:B------:R-:W-:Y:S01]  /*8b30*/  SHF.L.U32 R61, R66, 0x10, RZ ;  /* 0x00000010423d7819 */ /* 0x000fe200000006ff */
[C---:B------:R-:W-:Y:S01]  /*8b40*/  FMUL R0, R38.reuse, R10 ;  /* 0x0000000a26007220 */ /* 0x040fe20000400000 */
[----:B------:R-:W-:Y:S01]  /*8b50*/  F2FP.BF16.F32.PACK_AB R105, R7, R6 ;  /* 0x000000060769723e */ /* 0x000fe200000010ff */
[C---:B------:R-:W-:Y:S01]  /*8b60*/  FFMA R9, R41.reuse, R46, R9 ;  /* 0x0000002e29097223 */ /* 0x040fe20000000009 */
[----:B------:R-:W-:Y:S01]  /*8b70*/  FMUL R2, R38, R11 ;  /* 0x0000000b26027220 */ /* 0x000fe20000400000 */
[----:B------:R-:W-:Y:S01]  /*8b80*/  FFMA R0, R41, R47, R0 ;  /* 0x0000002f29007223 */ /* 0x000fe20000000000 */
[----:B------:R-:W-:Y:S01]  /*8b90*/  LOP3.LUT R62, R66, 0xffff0000, RZ, 0xc0, !PT ;  /* 0xffff0000423e7812 */ /* 0x000fe200078ec0ff */
[C---:B------:R-:W-:Y:S01]  /*8ba0*/  FMUL R3, R38.reuse, R12 ;  /* 0x0000000c26037220 */ /* 0x040fe20000400000 */
[----:B------:R-:W-:Y:S01]  /*8bb0*/  F2FP.BF16.F32.PACK_AB R106, R9, R8 ;  /* 0x00000008096a723e */ /* 0x000fe200000010ff */
[C---:B------:R-:W-:Y:S01]  /*8bc0*/  FFMA R2, R41.reuse, R49, R2 ;  /* 0x0000003129027223 */ /* 0x040fe20000000002 */
[C---:B------:R-:W-:Y:S01]  /*8bd0*/  FMUL R10, R38.reuse, R13 ;  /* 0x0000000d260a7220 */ /* 0x040fe20000400000 */
[----:B------:R-:W-:Y:S01]  /*8be0*/  FFMA R3, R41, R48, R3 ;  /* 0x0000003029037223 */ /* 0x000fe20000000003 */
[----:B------:R-:W-:Y:S01]  /*8bf0*/  SHF.L.U32 R63, R67, 0x10, RZ ;  /* 0x00000010433f7819 */ /* 0x000fe200000006ff */
[----:B------:R-:W-:Y:S01]  /*8c00*/  FMUL R11, R38, R14 ;  /* 0x0000000e260b7220 */ /* 0x000fe20000400000 */
[----:B------:R-:W-:Y:S01]  /*8c10*/  F2FP.BF16.F32.PACK_AB R107, R2, R0 ;  /* 0x00000000026b723e */ /* 0x000fe200000010ff */
[C---:B------:R-:W-:Y:S01]  /*8c20*/  FFMA R10, R41.reuse, R51, R10 ;  /* 0x00000033290a7223 */ /* 0x040fe2000000000a */
[----:B------:R-:W-:Y:S01]  /*8c30*/  FMUL R15, R38, R15 ;  /* 0x0000000f260f7220 */ /* 0x000fe20000400000 */
[----:B------:R-:W-:Y:S01]  /*8c40*/  FFMA R11, R41, R50, R11 ;  /* 0x00000032290b7223 */ /* 0x000fe2000000000b */
[----:B------:R-:W-:Y:S01]  /*8c50*/  LOP3.LUT R64, R67, 0xffff0000, RZ, 0xc0, !PT ;  /* 0xffff000043407812 */ /* 0x000fe200078ec0ff */
[----:B------:R1:W-:Y:S01]  /*8c60*/  STSM.16.M88.4 [R97+0x6400], R104 ;  /* 0x0064006861007844 */ /* 0x0003e20000000200 */
[----:B------:R-:W-:Y:S01]  /*8c70*/  F2FP.BF16.F32.PACK_AB R108, R10, R3 ;  /* 0x000000030a6c723e */ /* 0x000fe200000010ff */
[C---:B------:R-:W-:Y:S01]  /*8c80*/  FFMA R15, R41.reuse, R52, R15 ;  /* 0x00000034290f7223 */ /* 0x040fe2000000000f */
[C---:B------:R-:W-:Y:S01]  /*8c90*/  FMUL R12, R38.reuse, R16 ;  /* 0x00000010260c7220 */ /* 0x040fe20000400000 */
[C---:B------:R-:W-:Y:S01]  /*8ca0*/  FMUL R13, R38.reuse, R17 ;  /* 0x00000011260d7220 */ /* 0x040fe20000400000 */
[----:B------:R-:W-:Y:S01]  /*8cb0*/  FMUL R14, R38, R18 ;  /* 0x00000012260e7220 */ /* 0x000fe20000400000 */
[----:B------:R-:W-:Y:S01]  /*8cc0*/  SHF.L.U32 R65, R72, 0x10, RZ ;  /* 0x0000001048417819 */ /* 0x000fe200000006ff */
[----:B------:R-:W-:Y:S01]  /*8cd0*/  FFMA R12, R41, R53, R12 ;  /* 0x00000035290c7223 */ /* 0x000fe2000000000c */
[----:B------:R-:W-:Y:S01]  /*8ce0*/  F2FP.BF16.F32.PACK_AB R109, R15, R11 ;  /* 0x0000000b0f6d723e */ /* 0x000fe200000010ff */
[C---:B------:R-:W-:Y:S01]  /*8cf0*/  FFMA R13, R41.reuse, R54, R13 ;  /* 0x00000036290d7223 */ /* 0x040fe2000000000d */
[----:B------:R-:W-:Y:S01]  /*8d00*/  FFMA R14, R41, R55, R14 ;  /* 0x00000037290e7223 */ /* 0x000fe2000000000e */
[----:B------:R-:W-:Y:S01]  /*8d10*/  FMUL R19, R38, R19 ;  /* 0x0000001326137220 */ /* 0x000fe20000400000 */
[----:B------:R-:W-:Y:S01]  /*8d20*/  LOP3.LUT R66, R72, 0xffff0000, RZ, 0xc0, !PT ;  /* 0xffff000048427812 */ /* 0x000fe200078ec0ff */
[C---:B------:R-:W-:Y:S01]  /*8d30*/  FMUL R16, R38.reuse, R20 ;  /* 0x0000001426107220 */ /* 0x040fe20000400000 */
[----:B------:R-:W-:Y:S01]  /*8d40*/  F2FP.BF16.F32.PACK_AB R110, R13, R12 ;  /* 0x0000000c0d6e723e */ /* 0x000fe200000010ff */
[C---:B------:R-:W-:Y:S01]  /*8d50*/  FFMA R19, R41.reuse, R56, R19 ;  /* 0x0000003829137223 */ /* 0x040fe20000000013 */
[C---:B------:R-:W-:Y:S01]  /*8d60*/  FMUL R17, R38.reuse, R21 ;  /* 0x0000001526117220 */ /* 0x040fe20000400000 */
[----:B------:R-:W-:Y:S01]  /*8d70*/  FFMA R16, R41, R57, R16 ;  /* 0x0000003929107223 */ /* 0x000fe20000000010 */
[----:B------:R-:W-:Y:S01]  /*8d80*/  SHF.L.U32 R67, R73, 0x10, RZ ;  /* 0x0000001049437819 */ /* 0x000fe200000006ff */
[C---:B------:R-:W-:Y:S01]  /*8d90*/  FMUL R18, R38.reuse, R22 ;  /* 0x0000001626127220 */ /* 0x040fe20000400000 */
[----:B------:R-:W-:Y:S01]  /*8da0*/  F2FP.BF16.F32.PACK_AB R111, R19, R14 ;  /* 0x0000000e136f723e */ /* 0x000fe200000010ff */
[C---:B------:R-:W-:Y:S01]  /*8db0*/  FFMA R17, R41.reuse, R58, R17 ;  /* 0x0000003a29117223 */ /* 0x040fe20000000011 */
[C---:B------:R-:W-:Y:S01]  /*8dc0*/  FMUL R23, R38.reuse, R23 ;  /* 0x0000001726177220 */ /* 0x040fe20000400000 */
        /* <DEDUP_REMOVED lines=12> */
[C---:B------:R-:W-:Y:S01]  /*8e90*/  FMUL R27, R38.reuse, R27 ;  /* 0x0000001b261b7220 */ /* 0x040fe20000400000 */
[C---:B------:R-:W-:Y:S01]  /*8ea0*/  FMUL R24, R38.reuse, R28 ;  /* 0x0000001c26187220 */ /* 0x040fe20000400000 */
[C---:B------:R-:W-:Y:S01]  /*8eb0*/  FMUL R25, R38.reuse, R29 ;  /* 0x0000001d26197220 */ /* 0x040fe20000400000 */
[C---:B------:R-:W-:Y:S01]  /*8ec0*/  FFMA R22, R41.reuse, R63, R22 ;  /* 0x0000003f29167223 */ /* 0x040fe20000000016 */
[C---:B------:R-:W-:Y:S01]  /*8ed0*/  FMUL R26, R38.reuse, R30 ;  /* 0x0000001e261a7220 */ /* 0x040fe20000400000 */
[C---:B------:R-:W-:Y:S01]  /*8ee0*/  FFMA R27, R41.reuse, R64, R27 ;  /* 0x00000040291b7223 */ /* 0x040fe2000000001b */
[----:B------:R-:W-:Y:S01]  /*8ef0*/  FMUL R31, R38, R31 ;  /* 0x0000001f261f7220 */ /* 0x000fe20000400000 */
[C---:B------:R-:W-:Y:S01]  /*8f00*/  FFMA R24, R41.reuse, R65, R24 ;  /* 0x0000004129187223 */ /* 0x040fe20000000018 */
[----:B------:R-:W-:Y:S01]  /*8f10*/  LOP3.LUT R70, R74, 0xffff0000, RZ, 0xc0, !PT ;  /* 0xffff00004a467812 */ /* 0x000fe200078ec0ff */
[C---:B------:R-:W-:Y:S01]  /*8f20*/  FMUL R28, R38.reuse, R32 ;  /* 0x00000020261c7220 */ /* 0x040fe20000400000 */
[----:B------:R-:W-:Y:S01]  /*8f30*/  FFMA R25, R41, R66, R25 ;  /* 0x0000004229197223 */ /* 0x000fe20000000019 */
[----:B------:R-:W-:Y:S01]  /*8f40*/  SHF.L.U32 R71, R75, 0x10, RZ ;  /* 0x000000104b477819 */ /* 0x000fe200000006ff */
[C---:B------:R-:W-:Y:S01]  /*8f50*/  FMUL R29, R38.reuse, R33 ;  /* 0x00000021261d7220 */ /* 0x040fe20000400000 */
[----:B------:R-:W-:Y:S01]  /*8f60*/  FFMA R26, R41, R67, R26 ;  /* 0x00000043291a7223 */ /* 0x000fe2000000001a */
[----:B------:R-:W-:Y:S01]  /*8f70*/  LOP3.LUT R72, R75, 0xffff0000, RZ, 0xc0, !PT ;  /* 0xffff00004b487812 */ /* 0x000fe200078ec0ff */
        /* <DEDUP_REMOVED lines=24> */
[----:B------:R-:W-:Y:S02]  /*9100*/  UIADD3 UR9, UPT, UPT, UR49, 0xc0, URZ ;  /* 0x000000c031097890 */ /* 0x000fe4000fffe0ff */
[----:B------:R-:W-:Y:S01]  /*9110*/  UIADD3 UR8, UPT, UPT, UR44, 0x6400, URZ ;  /* 0x000064002c087890 */ /* 0x000fe2000fffe0ff */
[----:B------:R-:W-:Y:S01]  /*9120*/  UMOV UR10, UR50 ;  /* 0x00000032000a7c82 */ /* 0x000fe20008000000 */
[----:B------:R-:W-:Y:S01]  /*9130*/  UMOV UR11, UR36 ;  /* 0x00000024000b7c82 */ /* 0x000fe20008000000 */
[----:B--2---:R-:W-:Y:S04]  /*9140*/  UIADD3 UR4, UP0, UPT, UR6, 0x680, URZ ;  /* 0x0000068006047890 */ /* 0x004fe8000ff1e0ff */
[----:B------:R-:W-:Y:S09]  /*9150*/  UIADD3.X UR5, UPT, UPT, URZ, UR7, URZ, UP0, !UPT ;  /* 0x00000007ff057290 */ /* 0x000ff200087fe4ff */
[----:B------:R2:W-:Y:S01]  /*9160*/  UTMASTG.3D [UR8], [UR4] ;  /* 0x00000008040073b5 */ /* 0x0005e20008010000 */
[----:B------:R0:W-:Y:S01]  /*9170*/  UTMACMDFLUSH ;  /* 0x00000000000079b7 */ /* 0x0001e20000000000 */
[----:B--2---:R-:W-:Y:S04]  /*9180*/  DEPBAR.LE SB0, 0x1 ;  /* 0x000080400000791a */ /* 0x004fe80000000000 */
.L_x_131:
[----:B------:R-:W-:Y:S05]  /*9190*/  BSYNC.RECONVERGENT B0 ;  /* 0x0000000000007941 */ /* 0x000fea0003800200 */
.L_x_130:
[----:B------:R-:W-:Y:S01]  /*91a0*/  BAR.SYNC.DEFER_BLOCKING 0x1, 0x80 ;  /* 0x0042000000007b1d */ /* 0x000fe20000010000 */
[----:B------:R-:W-:Y:S01]  /*91b0*/  UISETP.NE.AND UP0, UPT, UR47, -0x4, UPT ;  /* 0xfffffffc2f00788c */ /* 0x000fe2000bf05270 */
[----:B------:R-:W-:Y:S08]  /*91c0*/  IADD3 R0, PT, PT, R36, 0x1, RZ ;  /* 0x0000000124007810 */ /* 0x000ff00007ffe0ff */
[----:B------:R-:W-:Y:S05]  /*91d0*/  BRA.U !UP0, `(.L_x_132) ;  /* 0x0000000108247547 */ /* 0x000fea000b800000 */
[----:B------:R-:W-:Y:S01]  /*91e0*/  ISETP.NE.AND P0, PT, R95, RZ, PT ;  /* 0x000000ff5f00720c */ /* 0x000fe20003f05270 */
[----:B------:R-:W-:Y:S01]  /*91f0*/  IMAD.U32 R2, RZ, RZ, UR46 ;  /* 0x0000002eff027e24 */ /* 0x000fe2000f8e00ff */
[----:B------:R-:W-:Y:S04]  /*9200*/  UIADD3 UR4, UPT, UPT, UR46, 0x1, URZ ;  /* 0x000000012e047890 */ /* 0x000fe8000fffe0ff */
[----:B------:R-:W-:Y:S04]  /*9210*/  UISETP.NE.AND UP0, UPT, UR4, 0x4, UPT ;  /* 0x000000040400788c */ /* 0x000fe8000bf05270 */
[----:B------:R-:W-:Y:S03]  /*9220*/  USEL UR46, UR4, URZ, UP0 ;  /* 0x000000ff042e7287 */ /* 0x000fe60008000000 */
[----:B------:R-:W-:Y:S05]  /*9230*/  @P0 LEA R2, R2, UR44, 0x3 ;  /* 0x0000002c02020c11 */ /* 0x000fea000f8e18ff */
[----:B------:R-:W-:Y:S05]  /*9240*/  @P0 VIADD R2, R2, 0x60 ;  /* 0x0000006002020836 */ /* 0x000fea0000000000 */
[----:B------:R-:W-:Y:S04]  /*9250*/  @P0 PRMT R2, R101, 0x654, R2 ;  /* 0x0000065465020816 */ /* 0x000fe80000000002 */
[----:B------:R2:W-:Y:S03]  /*9260*/  @P0 SYNCS.ARRIVE.TRANS64.RED.A1T0 RZ, [R2+URZ], RZ ;  /* 0x000000ff02ff09a7 */ /* 0x0005e600081004ff */
.L_x_132:
[----:B------:R-:W-:Y:S01]  /*9270*/  R2UR UR5, R83 ;  /* 0x00000000530572ca */ /* 0x000fe200000e0000 */
[----:B------:R-:W-:Y:S01]  /*9280*/  UISETP.NE.AND UP0, UPT, UR61, URZ, UPT ;  /* 0x000000ff3d00728c */ /* 0x000fe2000bf05270 */
[----:B------:R-:W-:Y:S01]  /*9290*/  R2UR UR4, R84 ;  /* 0x00000000540472ca */ /* 0x000fe200000e0000 */
[----:B------:R-:W-:Y:S01]  /*92a0*/  UIADD3 UR47, UPT, UPT, UR47, 0x4, URZ ;  /* 0x000000042f2f7890 */ /* 0x000fe2000fffe0ff */
[----:B------:R-:W-:Y:S01]  /*92b0*/  ISETP.NE.AND P0, PT, R88, 0x2, PT ;  /* 0x000000025800780c */ /* 0x000fe20003f05270 */
[----:B------:R-:W-:Y:S01]  /*92c0*/  UMOV UR36, UR60 ;  /* 0x0000003c00247c82 */ /* 0x000fe20008000000 */
[----:B------:R-:W-:Y:S02]  /*92d0*/  ISETP.NE.AND P1, PT, R0, 0x4, PT ;  /* 0x000000040000780c */ /* 0x000fe40003f25270 */
[----:B--2---:R-:W-:Y:S02]  /*92e0*/  SEL R2, RZ, 0x1, P0 ;  /* 0x00000001ff027807 */ /* 0x004fe40000000000 */
[----:B------:R-:W-:Y:S02]  /*92f0*/  SEL R3, RZ, 0x1, P1 ;  /* 0x00000001ff037807 */ /* 0x000fe40000800000 */
[----:B------:R-:W-:Y:S01]  /*9300*/  LOP3.LUT R89, R89, R2, RZ, 0x3c, !PT ;  /* 0x0000000259597212 */ /* 0x000fe200078e3cff */
[----:B------:R-:W-:Y:S01]  /*9310*/  UIADD3 UR20, UPT, UPT, UR37, UR5, URZ ;  /* 0x0000000525147290 */ /* 0x000fe2000fffe0ff */
[----:B------:R-:W-:Y:S01]  /*9320*/  LOP3.LUT R90, R90, R3, RZ, 0x3c, !PT ;  /* 0x000000035a5a7212 */ /* 0x000fe200078e3cff */
[----:B------:R-:W-:Y:S01]  /*9330*/  UIADD3 UR16, UPT, UPT, UR38, UR4, URZ ;  /* 0x0000000426107290 */ /* 0x000fe2000fffe0ff */
[----:B------:R-:W-:Y:S02]  /*9340*/  SEL R88, R88, RZ, P0 ;  /* 0x000000ff58587207 */ /* 0x000fe40000000000 */
[----:B------:R-:W-:Y:S01]  /*9350*/  SEL R36, R0, RZ, P1 ;  /* 0x000000ff00247207 */ /* 0x000fe20000800000 */
[----:B------:R-:W-:Y:S08]  /*9360*/  BRA.U UP0, `(.L_x_133) ;  /* 0xffffffbd009c7547 */ /* 0x000ff0000b83ffff */
[----:B------:R-:W-:-:S13]  /*9370*/  R2UR UR4, R85 ;  /* 0x00000000550472ca */ /* 0x000fda00000e0000 */
[----:B------:R-:W-:-:S09]  /*9380*/  UISETP.NE.AND UP0, UPT, UR4, URZ, UPT ;  /* 0x000000ff0400728c */ /* 0x000fd2000bf05270 */
[----:B------:R-:W-:Y:S05]  /*9390*/  BRA.U !UP0, `(.L_x_134) ;  /* 0x0000000108487547 */ /* 0x000fea000b800000 */
[----:B------:R-:W2:Y:S02]  /*93a0*/  LDCU.64 UR4, c[0x0][0x890] ;  /* 0x00011200ff0477ac */ /* 0x000ea40008000a00 */
[----:B--2---:R-:W-:-:S04]  /*93b0*/  UISETP.NE.U32.AND UP0, UPT, UR4, URZ, UPT ;  /* 0x000000ff0400728c */ /* 0x004fc8000bf05070 */
[----:B------:R-:W-:-:S09]  /*93c0*/  UISETP.NE.AND.EX UP0, UPT, UR5, URZ, UPT, UP0 ;  /* 0x000000ff0500728c */ /* 0x000fd2000bf05300 */
[----:B------:R-:W-:Y:S05]  /*93d0*/  BRA.U UP0, `(.L_x_135) ;  /* 0x00000001000c7547 */ /* 0x000fea000b800000 */
[----:B------:R-:W-:-:S13]  /*93e0*/  FSETP.NEU.AND P0, PT, R41, RZ, PT ;  /* 0x000000ff2900720b */ /* 0x000fda0003f0d000 */
[----:B------:R-:W-:Y:S05]  /*93f0*/  @!P0 EXIT ;  /* 0x000000000000894d */ /* 0x000fea0003800000 */
[----:B------:R-:W-:Y:S05]  /*9400*/  BRA `(.L_x_134) ;  /* 0x00000000002c7947 */ /* 0x000fea0003800000 */
.L_x_135:
[----:B------:R-:W-:Y:S01]  /*9410*/  ISETP.NE.AND P0, PT, R87, RZ, PT ;  /* 0x000000ff5700720c */ /* 0x000fe20003f05270 */
[----:B------:R-:W-:-:S12]  /*9420*/  BSSY.RECONVERGENT B0, `(.L_x_134) ;  /* 0x0000009000007945 */ /* 0x000fd80003800200 */
[----:B------:R-:W-:Y:S05]  /*9430*/  @P0 BRA `(.L_x_136) ;  /* 0x0000000000140947 */ /* 0x000fea0003800000 */
[----:B------:R-:W2:Y:S02]  /*9440*/  LDCU.64 UR4, c[0x0][0x888] ;  /* 0x00011100ff0477ac */ /* 0x000ea40008000a00 */
[----:B--2---:R-:W-:-:S04]  /*9450*/  ISETP.NE.U32.AND P0, PT, RZ, UR4, PT ;  /* 0x00000004ff007c0c */ /* 0x004fc8000bf05070 */
[----:B------:R-:W-:-:S13]  /*9460*/  ISETP.NE.AND.EX P0, PT, RZ, UR5, PT, P0 ;  /* 0x00000005ff007c0c */ /* 0x000fda000bf05300 */
[----:B------:R-:W-:Y:S05]  /*9470*/  @!P0 EXIT ;  /* 0x000000000000894d */ /* 0x000fea0003800000 */
[----:B------:R-:W-:Y:S05]  /*9480*/  BRA `(.L_x_137) ;  /* 0x0000000000087947 */ /* 0x000fea0003800000 */
.L_x_136:
[----:B------:R-:W-:-:S13]  /*9490*/  FSETP.NEU.AND P0, PT, R41, RZ, PT ;  /* 0x000000ff2900720b */ /* 0x000fda0003f0d000 */
[----:B------:R-:W-:Y:S05]  /*94a0*/  @!P0 EXIT ;  /* 0x000000000000894d */ /* 0x000fea0003800000 */
.L_x_137:
[----:B------:R-:W-:Y:S05]  /*94b0*/  BSYNC.RECONVERGENT B0 ;  /* 0x0000000000007941 */ /* 0x000fea0003800200 */
.L_x_134:
[----:B------:R-:W2:Y:S01]  /*94c0*/  S2UR UR5, SR_CgaCtaId ;  /* 0x00000000000579c3 */ /* 0x000ea20000008800 */
[----:B------:R-:W-:Y:S01]  /*94d0*/  ULEA UR4, UR46, UR44, 0x3 ;  /* 0x0000002c2e047291 */ /* 0x000fe2000f8e18ff */
[----:B------:R-:W-:-:S04]  /*94e0*/  DEPBAR.LE SB0, 0x0 ;  /* 0x000080000000791a */ /* 0x000fc80000000000 */
[----:B------:R-:W-:-:S04]  /*94f0*/  UIADD3 UR4, UPT, UPT, UR4, 0x60, URZ ;  /* 0x0000006004047890 */ /* 0x000fc8000fffe0ff */
[----:B--2---:R-:W-:-:S09]  /*9500*/  UPRMT UR4, UR5, 0x654, UR4 ;  /* 0x0000065405047896 */ /* 0x004fd20008000004 */
[----:B------:R-:W-:Y:S01]  /*9510*/  SYNCS.ARRIVE.TRANS64.RED.A1T0 RZ, [UR4], RZ ;  /* 0x000000ffffff79a7 */ /* 0x000fe20008100404 */
[----:B------:R-:W-:Y:S05]  /*9520*/  EXIT ;  /* 0x000000000000794d */ /* 0x000fea0003800000 */
.L_x_24:
[----:B--2---:R2:W3:Y:S02]  /*9530*/  SYNCS.PHASECHK.TRANS64.TRYWAIT P0, [R0+URZ+0x100], R3 ;  /* 0x00010003000075a7 */ /* 0x0044e400080011ff */
[----:B---3--:R-:W-:Y:S05]  /*9540*/  @!P0 NANOSLEEP.SYNCS 0x989680 ;  /* 0x009896800000895d */ /* 0x008fea0003900000 */
[----:B------:R-:W3:Y:S02]  /*9550*/  @!P0 SYNCS.PHASECHK.TRANS64 P0, [R0+URZ+0x100], R3 ;  /* 0x00010003000085a7 */ /* 0x000ee400080010ff */
[----:B---3--:R-:W-:Y:S05]  /*9560*/  @!P0 BRA `(.L_x_24) ;  /* 0xfffffffc00f08947 */ /* 0x008fea000383ffff */
[----:B------:R-:W-:Y:S05]  /*9570*/  BRA `(.L_x_138) ;  /* 0xffffff8000e07947 */ /* 0x000fea000383ffff */
.L_x_27:
[----:B--2---:R-:W-:-:S07]  /*9580*/  MOV R0, UR33 ;  /* 0x0000002100007c02 */ /* 0x004fce0008000f00 */
.L_x_139:
[----:B--2---:R2:W3:Y:S02]  /*9590*/  SYNCS.PHASECHK.TRANS64.TRYWAIT P0, [R0+URZ+0x20], R3 ;  /* 0x00002003000075a7 */ /* 0x0044e400080011ff */
[----:B---3--:R-:W-:Y:S05]  /*95a0*/  @!P0 NANOSLEEP.SYNCS 0x989680 ;  /* 0x009896800000895d */ /* 0x008fea0003900000 */
[----:B------:R-:W3:Y:S02]  /*95b0*/  @!P0 SYNCS.PHASECHK.TRANS64 P0, [R0+URZ+0x20], R3 ;  /* 0x00002003000085a7 */ /* 0x000ee400080010ff */
[----:B---3--:R-:W-:Y:S05]  /*95c0*/  @!P0 BRA `(.L_x_139) ;  /* 0xfffffffc00f08947 */ /* 0x008fea000383ffff */
[----:B------:R-:W-:Y:S05]  /*95d0*/  BRA `(.L_x_26) ;  /* 0xffffff8400207947 */ /* 0x000fea000383ffff */
.L_x_34:
[----:B-1----:R-:W-:-:S07]  /*95e0*/  MOV R0, UR17 ;  /* 0x0000001100007c02 */ /* 0x002fce0008000f00 */
.L_x_140:
[----:B-1----:R1:W2:Y:S02]  /*95f0*/  SYNCS.PHASECHK.TRANS64.TRYWAIT P0, [R0+URZ+0x20], R3 ;  /* 0x00002003000075a7 */ /* 0x0022a400080011ff */
[----:B--2---:R-:W-:Y:S05]  /*9600*/  @!P0 NANOSLEEP.SYNCS 0x989680 ;  /* 0x009896800000895d */ /* 0x004fea0003900000 */
[----:B------:R-:W2:Y:S02]  /*9610*/  @!P0 SYNCS.PHASECHK.TRANS64 P0, [R0+URZ+0x20], R3 ;  /* 0x00002003000085a7 */ /* 0x000ea400080010ff */
[----:B--2---:R-:W-:Y:S05]  /*9620*/  @!P0 BRA `(.L_x_140) ;  /* 0xfffffffc00f08947 */ /* 0x004fea000383ffff */
[----:B------:R-:W-:Y:S05]  /*9630*/  BRA `(.L_x_33) ;  /* 0xffffff8400e07947 */ /* 0x000fea000383ffff */
.L_x_39:
[----:B-1----:R1:W2:Y:S02]  /*9640*/  SYNCS.PHASECHK.TRANS64.TRYWAIT P0, [R3+URZ+0x90], R0 ;  /* 0x00009000030075a7 */ /* 0x0022a400080011ff */
[----:B--2---:R-:W-:Y:S05]  /*9650*/  @!P0 NANOSLEEP.SYNCS 0x989680 ;  /* 0x009896800000895d */ /* 0x004fea0003900000 */
[----:B------:R-:W2:Y:S02]  /*9660*/  @!P0 SYNCS.PHASECHK.TRANS64 P0, [R3+URZ+0x90], R0 ;  /* 0x00009000030085a7 */ /* 0x000ea400080010ff */
[----:B--2---:R-:W-:Y:S05]  /*9670*/  @!P0 BRA `(.L_x_39) ;  /* 0xfffffffc00f08947 */ /* 0x004fea000383ffff */
[----:B------:R-:W-:Y:S05]  /*9680*/  BRA `(.L_x_141) ;  /* 0xffffff8800807947 */ /* 0x000fea000383ffff */
.L_x_43:
[----:B-1----:R-:W-:-:S07]  /*9690*/  MOV R0, UR4 ;  /* 0x0000000400007c02 */ /* 0x002fce0008000f00 */
.L_x_142:
[----:B-1----:R1:W2:Y:S02]  /*96a0*/  SYNCS.PHASECHK.TRANS64.TRYWAIT P0, [R0+URZ], R3 ;  /* 0x00000003000075a7 */ /* 0x0022a400080011ff */
[----:B--2---:R-:W-:Y:S05]  /*96b0*/  @!P0 NANOSLEEP.SYNCS 0x989680 ;  /* 0x009896800000895d */ /* 0x004fea0003900000 */
[----:B------:R-:W2:Y:S02]  /*96c0*/  @!P0 SYNCS.PHASECHK.TRANS64 P0, [R0+URZ], R3 ;  /* 0x00000003000085a7 */ /* 0x000ea400080010ff */
[----:B--2---:R-:W-:Y:S05]  /*96d0*/  @!P0 BRA `(.L_x_142) ;  /* 0xfffffffc00f08947 */ /* 0x004fea000383ffff */
[----:B------:R-:W-:Y:S05]  /*96e0*/  BRA `(.L_x_143) ;  /* 0xffffff90002c7947 */ /* 0x000fea000383ffff */
.L_x_44:
[----:B------:R-:W-:-:S07]  /*96f0*/  MOV R0, UR5 ;  /* 0x0000000500007c02 */ /* 0x000fce0008000f00 */
.L_x_144:
[----:B-1----:R1:W2:Y:S02]  /*9700*/  SYNCS.PHASECHK.TRANS64.TRYWAIT P0, [R0+URZ], R3 ;  /* 0x00000003000075a7 */ /* 0x0022a400080011ff */
[----:B--2---:R-:W-:Y:S05]  /*9710*/  @!P0 NANOSLEEP.SYNCS 0x989680 ;  /* 0x009896800000895d */ /* 0x004fea0003900000 */
[----:B------:R-:W2:Y:S02]  /*9720*/  @!P0 SYNCS.PHASECHK.TRANS64 P0, [R0+URZ], R3 ;  /* 0x00000003000085a7 */ /* 0x000ea400080010ff */
[----:B--2---:R-:W-:Y:S05]  /*9730*/  @!P0 BRA `(.L_x_144) ;  /* 0xfffffffc00f08947 */ /* 0x004fea000383ffff */
[----:B------:R-:W-:Y:S05]  /*9740*/  BRA `(.L_x_145) ;  /* 0xffffff9000387947 */ /* 0x000fea000383ffff */
.L_x_45:
[----:B------:R-:W-:-:S07]  /*9750*/  MOV R0, UR5 ;  /* 0x0000000500007c02 */ /* 0x000fce0008000f00 */
.L_x_146:
[----:B-1----:R1:W2:Y:S02]  /*9760*/  SYNCS.PHASECHK.TRANS64.TRYWAIT P0, [R0+URZ], R3 ;  /* 0x00000003000075a7 */ /* 0x0022a400080011ff */
[----:B--2---:R-:W-:Y:S05]  /*9770*/  @!P0 NANOSLEEP.SYNCS 0x989680 ;  /* 0x009896800000895d */ /* 0x004fea0003900000 */
[----:B------:R-:W2:Y:S02]  /*9780*/  @!P0 SYNCS.PHASECHK.TRANS64 P0, [R0+URZ], R3 ;  /* 0x00000003000085a7 */ /* 0x000ea400080010ff */
[----:B--2---:R-:W-:Y:S05]  /*9790*/  @!P0 BRA `(.L_x_146) ;  /* 0xfffffffc00f08947 */ /* 0x004fea000383ffff */
[----:B------:R-:W-:Y:S05]  /*97a0*/  BRA `(.L_x_147) ;  /* 0xffffff9000447947 */ /* 0x000fea000383ffff */
.L_x_48:
[----:B-1----:R1:W2:Y:S02]  /*97b0*/  SYNCS.PHASECHK.TRANS64.TRYWAIT P0, [R2+URZ+0xf0], R5 ;  /* 0x0000f005020075a7 */ /* 0x0022a400080011ff */
[----:B--2---:R-:W-:Y:S05]  /*97c0*/  @!P0 NANOSLEEP.SYNCS 0x989680 ;  /* 0x009896800000895d */ /* 0x004fea0003900000 */
[----:B------:R-:W2:Y:S02]  /*97d0*/  @!P0 SYNCS.PHASECHK.TRANS64 P0, [R2+URZ+0xf0], R5 ;  /* 0x0000f005020085a7 */ /* 0x000ea400080010ff */
[----:B--2---:R-:W-:Y:S05]  /*97e0*/  @!P0 BRA `(.L_x_48) ;  /* 0xfffffffc00f08947 */ /* 0x004fea000383ffff */
[----:B------:R-:W-:Y:S05]  /*97f0*/  BRA `(.L_x_148) ;  /* 0xffffff9000a87947 */ /* 0x000fea000383ffff */
.L_x_49:
[----:B------:R-:W-:-:S07]  /*9800*/  MOV R2, UR4 ;  /* 0x0000000400027c02 */ /* 0x000fce0008000f00 */
.L_x_149:
[----:B-1----:R1:W2:Y:S02]  /*9810*/  SYNCS.PHASECHK.TRANS64.TRYWAIT P0, [R2+URZ+0xa0], R5 ;  /* 0x0000a005020075a7 */ /* 0x0022a400080011ff */
[----:B--2---:R-:W-:Y:S05]  /*9820*/  @!P0 NANOSLEEP.SYNCS 0x989680 ;  /* 0x009896800000895d */ /* 0x004fea0003900000 */
[----:B------:R-:W2:Y:S02]  /*9830*/  @!P0 SYNCS.PHASECHK.TRANS64 P0, [R2+URZ+0xa0], R5 ;  /* 0x0000a005020085a7 */ /* 0x000ea400080010ff */
[----:B--2---:R-:W-:Y:S05]  /*9840*/  @!P0 BRA `(.L_x_149) ;  /* 0xfffffffc00f08947 */ /* 0x004fea000383ffff */
[----:B------:R-:W-:Y:S05]  /*9850*/  BRA `(.L_x_150) ;  /* 0xffffff9000b87947 */ /* 0x000fea000383ffff */
.L_x_50:
[----:B-1----:R1:W2:Y:S02]  /*9860*/  SYNCS.PHASECHK.TRANS64.TRYWAIT P1, [R2+URZ+0x90], R5 ;  /* 0x00009005020075a7 */ /* 0x0022a400080211ff */
[----:B--2---:R-:W-:Y:S05]  /*9870*/  @!P1 NANOSLEEP.SYNCS 0x989680 ;  /* 0x009896800000995d */ /* 0x004fea0003900000 */
[----:B------:R-:W2:Y:S02]  /*9880*/  @!P1 SYNCS.PHASECHK.TRANS64 P1, [R2+URZ+0x90], R5 ;  /* 0x00009005020095a7 */ /* 0x000ea400080210ff */
[----:B--2---:R-:W-:Y:S05]  /*9890*/  @!P1 BRA `(.L_x_50) ;  /* 0xfffffffc00f09947 */ /* 0x004fea000383ffff */
[----:B------:R-:W-:Y:S05]  /*98a0*/  BRA `(.L_x_151) ;  /* 0xffffff9000e87947 */ /* 0x000fea000383ffff */
.L_x_53:
[----:B------:R-:W-:-:S07]  /*98b0*/  MOV R0, UR4 ;  /* 0x0000000400007c02 */ /* 0x000fce0008000f00 */
.L_x_152:
[----:B-1----:R1:W2:Y:S02]  /*98c0*/  SYNCS.PHASECHK.TRANS64.TRYWAIT P0, [R0+URZ+0xa0], R3 ;  /* 0x0000a003000075a7 */ /* 0x0022a400080011ff */
[----:B--2---:R-:W-:Y:S05]  /*98d0*/  @!P0 NANOSLEEP.SYNCS 0x989680 ;  /* 0x009896800000895d */ /* 0x004fea0003900000 */
[----:B------:R-:W2:Y:S02]  /*98e0*/  @!P0 SYNCS.PHASECHK.TRANS64 P0, [R0+URZ+0xa0], R3 ;  /* 0x0000a003000085a7 */ /* 0x000ea400080010ff */
[----:B--2---:R-:W-:Y:S05]  /*98f0*/  @!P0 BRA `(.L_x_152) ;  /* 0xfffffffc00f08947 */ /* 0x004fea000383ffff */
[----:B------:R-:W-:Y:S05]  /*9900*/  BRA `(.L_x_52) ;  /* 0xffffff94003c7947 */ /* 0x000fea000383ffff */
.L_x_60:
[----:B-1----:R1:W2:Y:S02]  /*9910*/  SYNCS.PHASECHK.TRANS64.TRYWAIT P1, [R0+URZ+0x90], R5 ;  /* 0x00009005000075a7 */ /* 0x0022a400080211ff */
[----:B--2---:R-:W-:Y:S05]  /*9920*/  @!P1 NANOSLEEP.SYNCS 0x989680 ;  /* 0x009896800000995d */ /* 0x004fea0003900000 */
[----:B------:R-:W2:Y:S02]  /*9930*/  @!P1 SYNCS.PHASECHK.TRANS64 P1, [R0+URZ+0x90], R5 ;  /* 0x00009005000095a7 */ /* 0x000ea400080210ff */
[----:B--2---:R-:W-:Y:S05]  /*9940*/  @!P1 BRA `(.L_x_60) ;  /* 0xfffffffc00f09947 */ /* 0x004fea000383ffff */
[----:B------:R-:W-:Y:S05]  /*9950*/  BRA `(.L_x_153) ;  /* 0xffffff9800a47947 */ /* 0x000fea000383ffff */
.L_x_61:
[----:B------:R-:W-:-:S07]  /*9960*/  MOV R3, UR23 ;  /* 0x0000001700037c02 */ /* 0x000fce0008000f00 */
.L_x_154:
[----:B-1----:R1:W2:Y:S02]  /*9970*/  SYNCS.PHASECHK.TRANS64.TRYWAIT P0, [R3+URZ+0xd0], R0 ;  /* 0x0000d000030075a7 */ /* 0x0022a400080011ff */
[----:B--2---:R-:W-:Y:S05]  /*9980*/  @!P0 NANOSLEEP.SYNCS 0x989680 ;  /* 0x009896800000895d */ /* 0x004fea0003900000 */
[----:B------:R-:W2:Y:S02]  /*9990*/  @!P0 SYNCS.PHASECHK.TRANS64 P0, [R3+URZ+0xd0], R0 ;  /* 0x0000d000030085a7 */ /* 0x000ea400080010ff */
[----:B--2---:R-:W-:Y:S05]  /*99a0*/  @!P0 BRA `(.L_x_154) ;  /* 0xfffffffc00f08947 */ /* 0x004fea000383ffff */
[----:B------:R-:W-:Y:S05]  /*99b0*/  BRA `(.L_x_155) ;  /* 0xffffff9800f47947 */ /* 0x000fea000383ffff */
.L_x_64:
[----:B------:R-:W-:Y:S07]  /*99c0*/  MOV R0, UR5 ;  /* 0x0000000500007c02 */ /* 0x000fee0008000f00 */
.L_x_156:
[----:B-1----:R1:W2:Y:S02]  /*99d0*/  SYNCS.PHASECHK.TRANS64.TRYWAIT P0, [R0+URZ], R3 ;  /* 0x00000003000075a7 */ /* 0x0022a400080011ff */
[----:B--2---:R-:W-:Y:S05]  /*99e0*/  @!P0 NANOSLEEP.SYNCS 0x989680 ;  /* 0x009896800000895d */ /* 0x004fea0003900000 */
[----:B------:R-:W2:Y:S02]  /*99f0*/  @!P0 SYNCS.PHASECHK.TRANS64 P0, [R0+URZ], R3 ;  /* 0x00000003000085a7 */ /* 0x000ea400080010ff */
[----:B--2---:R-:W-:Y:S05]  /*9a00*/  @!P0 BRA `(.L_x_156) ;  /* 0xfffffffc00f08947 */ /* 0x004fea000383ffff */
[----:B------:R-:W-:Y:S05]  /*9a10*/  BRA `(.L_x_63) ;  /* 0xffffff9c00107947 */ /* 0x000fea000383ffff */
.L_x_67:
[----:B------:R-:W-:-:S07]  /*9a20*/  MOV R0, UR4 ;  /* 0x0000000400007c02 */ /* 0x000fce0008000f00 */
.L_x_157:
[----:B--2---:R2:W4:Y:S02]  /*9a30*/  SYNCS.PHASECHK.TRANS64.TRYWAIT P0, [R0+URZ], R3 ;  /* 0x00000003000075a7 */ /* 0x00452400080011ff */
[----:B----4-:R-:W-:Y:S05]  /*9a40*/  @!P0 NANOSLEEP.SYNCS 0x989680 ;  /* 0x009896800000895d */ /* 0x010fea0003900000 */
[----:B------:R-:W4:Y:S02]  /*9a50*/  @!P0 SYNCS.PHASECHK.TRANS64 P0, [R0+URZ], R3 ;  /* 0x00000003000085a7 */ /* 0x000f2400080010ff */
[----:B----4-:R-:W-:Y:S05]  /*9a60*/  @!P0 BRA `(.L_x_157) ;  /* 0xfffffffc00f08947 */ /* 0x010fea000383ffff */
[----:B------:R-:W-:Y:S05]  /*9a70*/  BRA `(.L_x_158) ;  /* 0xffffff9c00c47947 */ /* 0x000fea000383ffff */
.L_x_68:
[----:B------:R-:W-:-:S07]  /*9a80*/  MOV R0, UR5 ;  /* 0x0000000500007c02 */ /* 0x000fce0008000f00 */
.L_x_159:
[----:B-1----:R1:W2:Y:S02]  /*9a90*/  SYNCS.PHASECHK.TRANS64.TRYWAIT P0, [R0+URZ], R3 ;  /* 0x00000003000075a7 */ /* 0x0022a400080011ff */
[----:B--2---:R-:W-:Y:S05]  /*9aa0*/  @!P0 NANOSLEEP.SYNCS 0x989680 ;  /* 0x009896800000895d */ /* 0x004fea0003900000 */
[----:B------:R-:W2:Y:S02]  /*9ab0*/  @!P0 SYNCS.PHASECHK.TRANS64 P0, [R0+URZ], R3 ;  /* 0x00000003000085a7 */ /* 0x000ea400080010ff */
[----:B--2---:R-:W-:Y:S05]  /*9ac0*/  @!P0 BRA `(.L_x_159) ;  /* 0xfffffffc00f08947 */ /* 0x004fea000383ffff */
[----:B------:R-:W-:Y:S05]  /*9ad0*/  BRA `(.L_x_160) ;  /* 0xffffff9c00d07947 */ /* 0x000fea000383ffff */
.L_x_69:
[----:B------:R-:W-:-:S07]  /*9ae0*/  MOV R0, UR5 ;  /* 0x0000000500007c02 */ /* 0x000fce0008000f00 */
.L_x_161:
[----:B-1----:R1:W2:Y:S02]  /*9af0*/  SYNCS.PHASECHK.TRANS64.TRYWAIT P0, [R0+URZ], R3 ;  /* 0x00000003000075a7 */ /* 0x0022a400080011ff */
[----:B--2---:R-:W-:Y:S05]  /*9b00*/  @!P0 NANOSLEEP.SYNCS 0x989680 ;  /* 0x009896800000895d */ /* 0x004fea0003900000 */
[----:B------:R-:W2:Y:S02]  /*9b10*/  @!P0 SYNCS.PHASECHK.TRANS64 P0, [R0+URZ], R3 ;  /* 0x00000003000085a7 */ /* 0x000ea400080010ff */
[----:B--2---:R-:W-:Y:S05]  /*9b20*/  @!P0 BRA `(.L_x_161) ;  /* 0xfffffffc00f08947 */ /* 0x004fea000383ffff */
[----:B------:R-:W-:Y:S05]  /*9b30*/  BRA `(.L_x_162) ;  /* 0xffffff9c00dc7947 */ /* 0x000fea000383ffff */
.L_x_70:
[----:B------:R-:W-:-:S07]  /*9b40*/  MOV R0, UR4 ;  /* 0x0000000400007c02 */ /* 0x000fce0008000f00 */
.L_x_163:
[----:B-1----:R1:W2:Y:S02]  /*9b50*/  SYNCS.PHASECHK.TRANS64.TRYWAIT P0, [R0+URZ], R3 ;  /* 0x00000003000075a7 */ /* 0x0022a400080011ff */
[----:B--2---:R-:W-:Y:S05]  /*9b60*/  @!P0 NANOSLEEP.SYNCS 0x989680 ;  /* 0x009896800000895d */ /* 0x004fea0003900000 */
[----:B------:R-:W2:Y:S02]  /*9b70*/  @!P0 SYNCS.PHASECHK.TRANS64 P0, [R0+URZ], R3 ;  /* 0x00000003000085a7 */ /* 0x000ea400080010ff */
[----:B--2---:R-:W-:Y:S05]  /*9b80*/  @!P0 BRA `(.L_x_163) ;  /* 0xfffffffc00f08947 */ /* 0x004fea000383ffff */
[----:B------:R-:W-:Y:S05]  /*9b90*/  BRA `(.L_x_164) ;  /* 0xffffff9c00e87947 */ /* 0x000fea000383ffff */
.L_x_75:
[----:B--2---:R2:W3:Y:S02]  /*9ba0*/  SYNCS.PHASECHK.TRANS64.TRYWAIT P0, [R12+URZ+0x90], R9 ;  /* 0x000090090c0075a7 */ /* 0x0044e400080011ff */
[----:B---3--:R-:W-:Y:S05]  /*9bb0*/  @!P0 NANOSLEEP.SYNCS 0x989680 ;  /* 0x009896800000895d */ /* 0x008fea0003900000 */
[----:B------:R-:W3:Y:S02]  /*9bc0*/  @!P0 SYNCS.PHASECHK.TRANS64 P0, [R12+URZ+0x90], R9 ;  /* 0x000090090c0085a7 */ /* 0x000ee400080010ff */
[----:B---3--:R-:W-:Y:S05]  /*9bd0*/  @!P0 BRA `(.L_x_75) ;  /* 0xfffffffc00f08947 */ /* 0x008fea000383ffff */
[----:B------:R-:W-:Y:S05]  /*9be0*/  BRA `(.L_x_165) ;  /* 0xffffffa400187947 */ /* 0x000fea000383ffff */
.L_x_78:
[----:B------:R-:W-:Y:S07]  /*9bf0*/  MOV R0, UR21 ;  /* 0x0000001500007c02 */ /* 0x000fee0008000f00 */
.L_x_166:
[----:B--2---:R2:W3:Y:S02]  /*9c00*/  SYNCS.PHASECHK.TRANS64.TRYWAIT P2, [R0+URZ+0x88], R11 ;  /* 0x0000880b000075a7 */ /* 0x0044e400080411ff */
[----:B---3--:R-:W-:Y:S05]  /*9c10*/  @!P2 NANOSLEEP.SYNCS 0x989680 ;  /* 0x009896800000a95d */ /* 0x008fea0003900000 */
[----:B------:R-:W3:Y:S02]  /*9c20*/  @!P2 SYNCS.PHASECHK.TRANS64 P2, [R0+URZ+0x88], R11 ;  /* 0x0000880b0000a5a7 */ /* 0x000ee400080410ff */
[----:B---3--:R-:W-:Y:S05]  /*9c30*/  @!P2 BRA `(.L_x_166) ;  /* 0xfffffffc00f0a947 */ /* 0x008fea000383ffff */
[----:B------:R-:W-:Y:S05]  /*9c40*/  BRA `(.L_x_77) ;  /* 0xffffffa800807947 */ /* 0x000fea000383ffff */
.L_x_81:
[----:B--2---:R-:W-:Y:S07]  /*9c50*/  MOV R0, UR21 ;  /* 0x0000001500007c02 */ /* 0x004fee0008000f00 */
.L_x_167:
[----:B--2---:R2:W3:Y:S02]  /*9c60*/  SYNCS.PHASECHK.TRANS64.TRYWAIT P0, [R0+URZ+0x60], R9 ;  /* 0x00006009000075a7 */ /* 0x0044e400080011ff */
[----:B---3--:R-:W-:Y:S05]  /*9c70*/  @!P0 NANOSLEEP.SYNCS 0x989680 ;  /* 0x009896800000895d */ /* 0x008fea0003900000 */
[----:B------:R-:W3:Y:S02]  /*9c80*/  @!P0 SYNCS.PHASECHK.TRANS64 P0, [R0+URZ+0x60], R9 ;  /* 0x00006009000085a7 */ /* 0x000ee400080010ff */
[----:B---3--:R-:W-:Y:S05]  /*9c90*/  @!P0 BRA `(.L_x_167) ;  /* 0xfffffffc00f08947 */ /* 0x008fea000383ffff */
[----:B------:R-:W-:Y:S05]  /*9ca0*/  BRA `(.L_x_168) ;  /* 0xffffffa800dc7947 */ /* 0x000fea000383ffff */
.L_x_82:
[----:B------:R-:W-:Y:S07]  /*9cb0*/  MOV R0, UR21 ;  /* 0x0000001500007c02 */ /* 0x000fee0008000f00 */
.L_x_169:
[----:B--2---:R2:W3:Y:S02]  /*9cc0*/  SYNCS.PHASECHK.TRANS64.TRYWAIT P0, [R0+URZ+0x68], R9 ;  /* 0x00006809000075a7 */ /* 0x0044e400080011ff */
[----:B---3--:R-:W-:Y:S05]  /*9cd0*/  @!P0 NANOSLEEP.SYNCS 0x989680 ;  /* 0x009896800000895d */ /* 0x008fea0003900000 */
[----:B------:R-:W3:Y:S02]  /*9ce0*/  @!P0 SYNCS.PHASECHK.TRANS64 P0, [R0+URZ+0x68], R9 ;  /* 0x00006809000085a7 */ /* 0x000ee400080010ff */
[----:B---3--:R-:W-:Y:S05]  /*9cf0*/  @!P0 BRA `(.L_x_169) ;  /* 0xfffffffc00f08947 */ /* 0x008fea000383ffff */
[----:B------:R-:W-:Y:S05]  /*9d00*/  BRA `(.L_x_170) ;  /* 0xffffffac00147947 */ /* 0x000fea000383ffff */
.L_x_83:
[----:B------:R-:W-:Y:S07]  /*9d10*/  MOV R0, UR21 ;  /* 0x0000001500007c02 */ /* 0x000fee0008000f00 */
.L_x_171:
[----:B--2---:R2:W3:Y:S02]  /*9d20*/  SYNCS.PHASECHK.TRANS64.TRYWAIT P0, [R0+URZ+0x70], R9 ;  /* 0x00007009000075a7 */ /* 0x0044e400080011ff */
[----:B---3--:R-:W-:Y:S05]  /*9d30*/  @!P0 NANOSLEEP.SYNCS 0x989680 ;  /* 0x009896800000895d */ /* 0x008fea0003900000 */
[----:B------:R-:W3:Y:S02]  /*9d40*/  @!P0 SYNCS.PHASECHK.TRANS64 P0, [R0+URZ+0x70], R9 ;  /* 0x00007009000085a7 */ /* 0x000ee400080010ff */
[----:B---3--:R-:W-:Y:S05]  /*9d50*/  @!P0 BRA `(.L_x_171) ;  /* 0xfffffffc00f08947 */ /* 0x008fea000383ffff */
[----:B------:R-:W-:Y:S05]  /*9d60*/  BRA `(.L_x_172) ;  /* 0xffffffac00587947 */ /* 0x000fea000383ffff */
.L_x_84:
[----:B------:R-:W-:Y:S07]  /*9d70*/  MOV R0, UR21 ;  /* 0x0000001500007c02 */ /* 0x000fee0008000f00 */
.L_x_173:
[----:B--2---:R2:W3:Y:S02]  /*9d80*/  SYNCS.PHASECHK.TRANS64.TRYWAIT P0, [R0+URZ+0x78], R9 ;  /* 0x00007809000075a7 */ /* 0x0044e400080011ff */
[----:B---3--:R-:W-:Y:S05]  /*9d90*/  @!P0 NANOSLEEP.SYNCS 0x989680 ;  /* 0x009896800000895d */ /* 0x008fea0003900000 */
[----:B------:R-:W3:Y:S02]  /*9da0*/  @!P0 SYNCS.PHASECHK.TRANS64 P0, [R0+URZ+0x78], R9 ;  /* 0x00007809000085a7 */ /* 0x000ee400080010ff */
[----:B---3--:R-:W-:Y:S05]  /*9db0*/  @!P0 BRA `(.L_x_173) ;  /* 0xfffffffc00f08947 */ /* 0x008fea000383ffff */
[----:B------:R-:W-:Y:S05]  /*9dc0*/  BRA `(.L_x_174) ;  /* 0xffffffac00987947 */ /* 0x000fea000383ffff */
.L_x_86:
[----:B------:R-:W-:-:S07]  /*9dd0*/  MOV R0, UR21 ;  /* 0x0000001500007c02 */ /* 0x000fce0008000f00 */
.L_x_175:
[----:B---3--:R3:W4:Y:S02]  /*9de0*/  SYNCS.PHASECHK.TRANS64.TRYWAIT P0, [R0+URZ+0x60], R3 ;  /* 0x00006003000075a7 */ /* 0x00872400080011ff */
[----:B----4-:R-:W-:Y:S05]  /*9df0*/  @!P0 NANOSLEEP.SYNCS 0x989680 ;  /* 0x009896800000895d */ /* 0x010fea0003900000 */
[----:B------:R-:W4:Y:S02]  /*9e00*/  @!P0 SYNCS.PHASECHK.TRANS64 P0, [R0+URZ+0x60], R3 ;  /* 0x00006003000085a7 */ /* 0x000f2400080010ff */
[----:B----4-:R-:W-:Y:S05]  /*9e10*/  @!P0 BRA `(.L_x_175) ;  /* 0xfffffffc00f08947 */ /* 0x010fea000383ffff */
[----:B------:R-:W-:Y:S05]  /*9e20*/  BRA `(.L_x_176) ;  /* 0xffffffb000107947 */ /* 0x000fea000383ffff */
.L_x_87:
[----:B---3--:R-:W-:-:S07]  /*9e30*/  MOV R0, UR21 ;  /* 0x0000001500007c02 */ /* 0x008fce0008000f00 */
.L_x_177:
[----:B---3--:R3:W4:Y:S02]  /*9e40*/  SYNCS.PHASECHK.TRANS64.TRYWAIT P0, [R0+URZ+0x68], R3 ;  /* 0x00006803000075a7 */ /* 0x00872400080011ff */
[----:B----4-:R-:W-:Y:S05]  /*9e50*/  @!P0 NANOSLEEP.SYNCS 0x989680 ;  /* 0x009896800000895d */ /* 0x010fea0003900000 */
[----:B------:R-:W4:Y:S02]  /*9e60*/  @!P0 SYNCS.PHASECHK.TRANS64 P0, [R0+URZ+0x68], R3 ;  /* 0x00006803000085a7 */ /* 0x000f2400080010ff */
[----:B----4-:R-:W-:Y:S05]  /*9e70*/  @!P0 BRA `(.L_x_177) ;  /* 0xfffffffc00f08947 */ /* 0x010fea000383ffff */
[----:B------:R-:W-:Y:S05]  /*9e80*/  BRA `(.L_x_178) ;  /* 0xffffffb000007947 */ /* 0x000fea000383ffff */
.L_x_88:
[----:B---3--:R-:W-:-:S07]  /*9e90*/  MOV R0, UR21 ;  /* 0x0000001500007c02 */ /* 0x008fce0008000f00 */
.L_x_179:
[----:B---3--:R3:W4:Y:S02]  /*9ea0*/  SYNCS.PHASECHK.TRANS64.TRYWAIT P0, [R0+URZ+0x70], R3 ;  /* 0x00007003000075a7 */ /* 0x00872400080011ff */
[----:B----4-:R-:W-:Y:S05]  /*9eb0*/  @!P0 NANOSLEEP.SYNCS 0x989680 ;  /* 0x009896800000895d */ /* 0x010fea0003900000 */
[----:B------:R-:W4:Y:S02]  /*9ec0*/  @!P0 SYNCS.PHASECHK.TRANS64 P0, [R0+URZ+0x70], R3 ;  /* 0x00007003000085a7 */ /* 0x000f2400080010ff */
[----:B----4-:R-:W-:Y:S05]  /*9ed0*/  @!P0 BRA `(.L_x_179) ;  /* 0xfffffffc00f08947 */ /* 0x010fea000383ffff */
[----:B------:R-:W-:Y:S05]  /*9ee0*/  BRA `(.L_x_180) ;  /* 0xffffffac00f07947 */ /* 0x000fea000383ffff */
.L_x_90:
[----:B-1----:R1:W2:Y:S02]  /*9ef0*/  SYNCS.PHASECHK.TRANS64.TRYWAIT P0, [R3+URZ+0x90], R0 ;  /* 0x00009000030075a7 */ /* 0x0022a400080011ff */
[----:B--2---:R-:W-:Y:S05]  /*9f00*/  @!P0 NANOSLEEP.SYNCS 0x989680 ;  /* 0x009896800000895d */ /* 0x004fea0003900000 */
[----:B------:R-:W2:Y:S02]  /*9f10*/  @!P0 SYNCS.PHASECHK.TRANS64 P0, [R3+URZ+0x90], R0 ;  /* 0x00009000030085a7 */ /* 0x000ea400080010ff */
[----:B--2---:R-:W-:Y:S05]  /*9f20*/  @!P0 BRA `(.L_x_90) ;  /* 0xfffffffc00f08947 */ /* 0x004fea000383ffff */
[----:B------:R-:W-:Y:S05]  /*9f30*/  BRA `(.L_x_181) ;  /* 0xffffffb000bc7947 */ /* 0x000fea000383ffff */
.L_x_101:
[----:B-1----:R-:W-:Y:S04]  /*9f40*/  MOV R0, UR44 ;  /* 0x0000002c00007c02 */ /* 0x002fe80008000f00 */
[----:B------:R1:W2:Y:S03]  /*9f50*/  SYNCS.PHASECHK.TRANS64.TRYWAIT P1, [R0+URZ+0x40], R5 ;  /* 0x00004005000075a7 */ /* 0x0002a600080211ff */
[----:B--2---:R-:W-:Y:S05]  /*9f60*/  @!P1 NANOSLEEP.SYNCS 0x989680 ;  /* 0x009896800000995d */ /* 0x004fea0003900000 */
[----:B------:R-:W2:Y:S02]  /*9f70*/  @!P1 SYNCS.PHASECHK.TRANS64 P1, [R0+URZ+0x40], R5 ;  /* 0x00004005000095a7 */ /* 0x000ea400080210ff */
[----:B--2---:R-:W-:Y:S05]  /*9f80*/  @!P1 BRA `(.L_x_101) ;  /* 0xfffffffc00ec9947 */ /* 0x004fea000383ffff */
[----:B------:R-:W-:Y:S05]  /*9f90*/  BRA `(.L_x_100) ;  /* 0xffffffc000507947 */ /* 0x000fea000383ffff */
.L_x_103:
[----:B-1----:R1:W4:Y:S02]  /*9fa0*/  SYNCS.PHASECHK.TRANS64.TRYWAIT P0, [R98+URZ+0xb0], R3 ;  /* 0x0000b003620075a7 */ /* 0x00232400080011ff */
[----:B----4-:R-:W-:Y:S05]  /*9fb0*/  @!P0 NANOSLEEP.SYNCS 0x989680 ;  /* 0x009896800000895d */ /* 0x010fea0003900000 */
[----:B------:R-:W4:Y:S02]  /*9fc0*/  @!P0 SYNCS.PHASECHK.TRANS64 P0, [R98+URZ+0xb0], R3 ;  /* 0x0000b003620085a7 */ /* 0x000f2400080010ff */
[----:B----4-:R-:W-:Y:S05]  /*9fd0*/  @!P0 BRA `(.L_x_103) ;  /* 0xfffffffc00f08947 */ /* 0x010fea000383ffff */
[----:B------:R-:W-:Y:S05]  /*9fe0*/  BRA `(.L_x_102) ;  /* 0xffffffc0007c7947 */ /* 0x000fea000383ffff */
.L_x_112:
[----:B--2---:R2:W3:Y:S02]  /*9ff0*/  SYNCS.PHASECHK.TRANS64.TRYWAIT P0, [R3+URZ+0x40], R0 ;  /* 0x00004000030075a7 */ /* 0x0044e400080011ff */
[----:B---3--:R-:W-:Y:S05]  /*a000*/  @!P0 NANOSLEEP.SYNCS 0x989680 ;  /* 0x009896800000895d */ /* 0x008fea0003900000 */
[----:B------:R-:W3:Y:S02]  /*a010*/  @!P0 SYNCS.PHASECHK.TRANS64 P0, [R3+URZ+0x40], R0 ;  /* 0x00004000030085a7 */ /* 0x000ee400080010ff */
[----:B---3--:R-:W-:Y:S05]  /*a020*/  @!P0 BRA `(.L_x_112) ;  /* 0xfffffffc00f08947 */ /* 0x008fea000383ffff */
[----:B------:R-:W-:Y:S05]  /*a030*/  BRA `(.L_x_111) ;  /* 0xffffffcc00607947 */ /* 0x000fea000383ffff */
.L_x_120:
[----:B-1----:R1:W3:Y:S02]  /*a040*/  SYNCS.PHASECHK.TRANS64.TRYWAIT P0, [R63+URZ+0x40], R4 ;  /* 0x000040043f0075a7 */ /* 0x0022e400080011ff */
[----:B---3--:R-:W-:Y:S05]  /*a050*/  @!P0 NANOSLEEP.SYNCS 0x989680 ;  /* 0x009896800000895d */ /* 0x008fea0003900000 */
[----:B------:R-:W3:Y:S02]  /*a060*/  @!P0 SYNCS.PHASECHK.TRANS64 P0, [R63+URZ+0x40], R4 ;  /* 0x000040043f0085a7 */ /* 0x000ee400080010ff */
[----:B---3--:R-:W-:Y:S05]  /*a070*/  @!P0 BRA `(.L_x_120) ;  /* 0xfffffffc00f08947 */ /* 0x008fea000383ffff */
[----:B------:R-:W-:Y:S05]  /*a080*/  BRA `(.L_x_119) ;  /* 0xffffffd800687947 */ /* 0x000fea000383ffff */
.L_x_128:
[----:B-1----:R1:W3:Y:S02]  /*a090*/  SYNCS.PHASECHK.TRANS64.TRYWAIT P0, [R108+URZ+0x40], R3 ;  /* 0x000040036c0075a7 */ /* 0x0022e400080011ff */
[----:B---3--:R-:W-:Y:S05]  /*a0a0*/  @!P0 NANOSLEEP.SYNCS 0x989680 ;  /* 0x009896800000895d */ /* 0x008fea0003900000 */
[----:B------:R-:W3:Y:S02]  /*a0b0*/  @!P0 SYNCS.PHASECHK.TRANS64 P0, [R108+URZ+0x40], R3 ;  /* 0x000040036c0085a7 */ /* 0x000ee400080010ff */
[----:B---3--:R-:W-:Y:S05]  /*a0c0*/  @!P0 BRA `(.L_x_128) ;  /* 0xfffffffc00f08947 */ /* 0x008fea000383ffff */
[----:B------:R-:W-:Y:S05]  /*a0d0*/  BRA `(.L_x_127) ;  /* 0xffffffe4006c7947 */ /* 0x000fea000383ffff */
        .weak           $__internal_0_$__cuda_sm10x_tcgen05_guardrail_trap_col_being_dealloced_not_returned_by_alloc
        .type           $__internal_0_$__cuda_sm10x_tcgen05_guardrail_trap_col_being_dealloced_not_returned_by_alloc,@function
        .size           $__internal_0_$__cuda_sm10x_tcgen05_guardrail_trap_col_being_dealloced_not_returned_by_alloc,($__internal_1_$__cuda_sm10x_tcgen05_guardrail_trap_phase_invalid_during_alloc - $__internal_0_$__cuda_sm10x_tcgen05_guardrail_trap_col_being_dealloced_not_returned_by_alloc)
$__internal_0_$__cuda_sm10x_tcgen05_guardrail_trap_col_being_dealloced_not_returned_by_alloc:
[----:B------:R-:W-:Y:S05]  /*a0e0*/  BPT.TRAP 0x1 ;  /* 0x000000040000795c */ /* 0x000fea0000300000 */
[----:B------:R-:W-:-:S04]  /*a0f0*/  HFMA2 R3, -RZ, RZ, 0, 0 ;  /* 0x00000000ff037431 */ /* 0x000fc800000001ff */
[----:B------:R-:W-:Y:S05]  /*a100*/  RET.REL.NODEC R2 `(_ZN7cutlass13device_kernelINS_4gemm6kernel13GemmUniversalIN4cute5tupleIJiiiiEEENS1_10collective13CollectiveMmaINS1_35MainloopSm100TmaUmmaWarpSpecializedILi4ELi2ELi4ENS5_IJNS4_1CILi1EEENSA_ILi2EEESB_EEEEENS5_IJNSA_ILi64EEENSA_ILi256EEENSA_ILi32EEEEEENS_10bfloat16_tENS5_IJlSB_lEEESJ_SK_NS4_8TiledMMAINS4_8MMA_AtomIJNS4_20SM100_MMA_F16BF16_SSISJ_SJ_fLi64ELi256ELNS4_4UMMA5MajorE0ELSP_0ELNSO_7ScaleInE0ELSQ_0EEEEEENS4_6LayoutINS5_IJSB_SB_SB_EEENS5_IJNSA_ILi0EEESV_SV_EEEEENS5_IJNS4_10UnderscoreESY_SY_EEEEENS4_23SM90_TMA_LOAD_MULTICASTENS4_14ComposedLayoutINS4_7SwizzleILi2ELi4ELi3EEENS4_18smem_ptr_flag_bitsILi16EEENST_INS5_IJNSA_ILi8EEESH_EEENS5_IJSH_SB_EEEEEEEvNS4_8identityENS4_13SM90_TMA_LOADES1B_vS1C_EENS_8epilogue10collective18CollectiveEpilogueINS1F_23Sm100TmaWarpSpecializedILi4ELi2ELi32ELb1ELb0EEEJSI_NS5_IJNST_ISF_SB_EES1K_EEESJ_SK_SJ_SK_NS1F_6fusion15FusionCallbacksIS1J_NS1M_17LinearCombinationISJ_fSJ_fLNS_15FloatRoundStyleE2EEESI_S1L_JEEENS4_5SM1004TMEM4LOAD26SM100_TMEM_LOAD_16dp256b8xES1D_NS12_INS13_ILi3ELi4ELi3EEES16_NST_INS5_IJS17_SF_EEENS5_IJSF_SB_EEEEEEENS4_17SM75_U32x4_LDSM_NENS4_14SM90_TMA_STOREES20_NS4_17SM90_U32x4_STSM_NENS4_39AutoVectorizingCopyWithAssumedAlignmentILi128EEEEEEvvEEEEvNT_6ParamsE) ;  /* 0xffffff5c02bc7950 */ /* 0x000fea0003c3ffff */
        .weak           $__internal_1_$__cuda_sm10x_tcgen05_guardrail_trap_phase_invalid_during_alloc
        .type           $__internal_1_$__cuda_sm10x_tcgen05_guardrail_trap_phase_invalid_during_alloc,@function
        .size           $__internal_1_$__cuda_sm10x_tcgen05_guardrail_trap_phase_invalid_during_alloc,($__internal_2_$__cuda_sm10x_tcgen05_guardrail_trap_unallocated_columns_being_dealloced - $__internal_1_$__cuda_sm10x_tcgen05_guardrail_trap_phase_invalid_during_alloc)
$__internal_1_$__cuda_sm10x_tcgen05_guardrail_trap_phase_invalid_during_alloc:
[----:B------:R-:W-:Y:S05]  /*a110*/  BPT.TRAP 0x1 ;  /* 0x000000040000795c */ /* 0x000fea0000300000 */
[----:B------:R-:W-:-:S04]  /*a120*/  MOV R5, 0x0 ;  /* 0x0000000000057802 */ /* 0x000fc80000000f00 */
[----:B------:R-:W-:Y:S05]  /*a130*/  RET.REL.NODEC R4 `(_ZN7cutlass13device_kernelINS_4gemm6kernel13GemmUniversalIN4cute5tupleIJiiiiEEENS1_10collective13CollectiveMmaINS1_35MainloopSm100TmaUmmaWarpSpecializedILi4ELi2ELi4ENS5_IJNS4_1CILi1EEENSA_ILi2EEESB_EEEEENS5_IJNSA_ILi64EEENSA_ILi256EEENSA_ILi32EEEEEENS_10bfloat16_tENS5_IJlSB_lEEESJ_SK_NS4_8TiledMMAINS4_8MMA_AtomIJNS4_20SM100_MMA_F16BF16_SSISJ_SJ_fLi64ELi256ELNS4_4UMMA5MajorE0ELSP_0ELNSO_7ScaleInE0ELSQ_0EEEEEENS4_6LayoutINS5_IJSB_SB_SB_EEENS5_IJNSA_ILi0EEESV_SV_EEEEENS5_IJNS4_10UnderscoreESY_SY_EEEEENS4_23SM90_TMA_LOAD_MULTICASTENS4_14ComposedLayoutINS4_7SwizzleILi2ELi4ELi3EEENS4_18smem_ptr_flag_bitsILi16EEENST_INS5_IJNSA_ILi8EEESH_EEENS5_IJSH_SB_EEEEEEEvNS4_8identityENS4_13SM90_TMA_LOADES1B_vS1C_EENS_8epilogue10collective18CollectiveEpilogueINS1F_23Sm100TmaWarpSpecializedILi4ELi2ELi32ELb1ELb0EEEJSI_NS5_IJNST_ISF_SB_EES1K_EEESJ_SK_SJ_SK_NS1F_6fusion15FusionCallbacksIS1J_NS1M_17LinearCombinationISJ_fSJ_fLNS_15FloatRoundStyleE2EEESI_S1L_JEEENS4_5SM1004TMEM4LOAD26SM100_TMEM_LOAD_16dp256b8xES1D_NS12_INS13_ILi3ELi4ELi3EEES16_NST_INS5_IJS17_SF_EEENS5_IJSF_SB_EEEEEEENS4_17SM75_U32x4_LDSM_NENS4_14SM90_TMA_STOREES20_NS4_17SM90_U32x4_STSM_NENS4_39AutoVectorizingCopyWithAssumedAlignmentILi128EEEEEEvvEEEEvNT_6ParamsE) ;  /* 0xffffff5c04b07950 */ /* 0x000fea0003c3ffff */
        .weak           $__internal_2_$__cuda_sm10x_tcgen05_guardrail_trap_unallocated_columns_being_dealloced
        .type           $__internal_2_$__cuda_sm10x_tcgen05_guardrail_trap_unallocated_columns_being_dealloced,@function
        .size           $__internal_2_$__cuda_sm10x_tcgen05_guardrail_trap_unallocated_columns_being_dealloced,(.L_x_183 - $__internal_2_$__cuda_sm10x_tcgen05_guardrail_trap_unallocated_columns_being_dealloced)
$__internal_2_$__cuda_sm10x_tcgen05_guardrail_trap_unallocated_columns_being_dealloced:
[----:B------:R-:W-:Y:S05]  /*a140*/  BPT.TRAP 0x1 ;  /* 0x000000040000795c */ /* 0x000fea0000300000 */
[----:B------:R-:W-:-:S04]  /*a150*/  HFMA2 R3, -RZ, RZ, 0, 0 ;  /* 0x00000000ff037431 */ /* 0x000fc800000001ff */
[----:B------:R-:W-:Y:S05]  /*a160*/  RET.REL.NODEC R2 `(_ZN7cutlass13device_kernelINS_4gemm6kernel13GemmUniversalIN4cute5tupleIJiiiiEEENS1_10collective13CollectiveMmaINS1_35MainloopSm100TmaUmmaWarpSpecializedILi4ELi2ELi4ENS5_IJNS4_1CILi1EEENSA_ILi2EEESB_EEEEENS5_IJNSA_ILi64EEENSA_ILi256EEENSA_ILi32EEEEEENS_10bfloat16_tENS5_IJlSB_lEEESJ_SK_NS4_8TiledMMAINS4_8MMA_AtomIJNS4_20SM100_MMA_F16BF16_SSISJ_SJ_fLi64ELi256ELNS4_4UMMA5MajorE0ELSP_0ELNSO_7ScaleInE0ELSQ_0EEEEEENS4_6LayoutINS5_IJSB_SB_SB_EEENS5_IJNSA_ILi0EEESV_SV_EEEEENS5_IJNS4_10UnderscoreESY_SY_EEEEENS4_23SM90_TMA_LOAD_MULTICASTENS4_14ComposedLayoutINS4_7SwizzleILi2ELi4ELi3EEENS4_18smem_ptr_flag_bitsILi16EEENST_INS5_IJNSA_ILi8EEESH_EEENS5_IJSH_SB_EEEEEEEvNS4_8identityENS4_13SM90_TMA_LOADES1B_vS1C_EENS_8epilogue10collective18CollectiveEpilogueINS1F_23Sm100TmaWarpSpecializedILi4ELi2ELi32ELb1ELb0EEEJSI_NS5_IJNST_ISF_SB_EES1K_EEESJ_SK_SJ_SK_NS1F_6fusion15FusionCallbacksIS1J_NS1M_17LinearCombinationISJ_fSJ_fLNS_15FloatRoundStyleE2EEESI_S1L_JEEENS4_5SM1004TMEM4LOAD26SM100_TMEM_LOAD_16dp256b8xES1D_NS12_INS13_ILi3ELi4ELi3EEES16_NST_INS5_IJS17_SF_EEENS5_IJSF_SB_EEEEEEENS4_17SM75_U32x4_LDSM_NENS4_14SM90_TMA_STOREES20_NS4_17SM90_U32x4_STSM_NENS4_39AutoVectorizingCopyWithAssumedAlignmentILi128EEEEEEvvEEEEvNT_6ParamsE) ;  /* 0xffffff5c02a47950 */ /* 0x000fea0003c3ffff */
.L_x_182:
[----:B------:R-:W-:-:S00]  /*a170*/  BRA `(.L_x_182) ;  /* 0xfffffffc00fc7947 */ /* 0x000fc0000383ffff */
[----:B------:R-:W-:-:S00]  /*a180*/  NOP ;  /* 0x0000000000007918 */ /* 0x000fc00000000000 */
[----:B------:R-:W-:-:S00]  /*a190*/  NOP ;  /* 0x0000000000007918 */ /* 0x000fc00000000000 */
[----:B------:R-:W-:-:S00]  /*a1a0*/  NOP ;  /* 0x0000000000007918 */ /* 0x000fc00000000000 */
[----:B------:R-:W-:-:S00]  /*a1b0*/  NOP ;  /* 0x0000000000007918 */ /* 0x000fc00000000000 */
[----:B------:R-:W-:-:S00]  /*a1c0*/  NOP ;  /* 0x0000000000007918 */ /* 0x000fc00000000000 */
[----:B------:R-:W-:-:S00]  /*a1d0*/  NOP ;  /* 0x0000000000007918 */ /* 0x000fc00000000000 */
[----:B------:R-:W-:-:S00]  /*a1e0*/  NOP ;  /* 0x0000000000007918 */ /* 0x000fc00000000000 */
[----:B------:R-:W-:-:S00]  /*a1f0*/  NOP ;  /* 0x0000000000007918 */ /* 0x000fc00000000000 */
.L_x_183:


//--------------------- .nv.global.init           --------------------------
	.section	.nv.global.init,"aw",@progbits
.nv.global.init:
	.type		$str$27,@object
	.size		$str$27,($str$28 - $str$27)
$str$27:
        /*0000*/ 	.byte	0x28, 0x61, 0x64, 0x64, 0x72, 0x65, 0x73, 0x73, 0x20, 0x26, 0x20, 0x6d, 0x61, 0x73, 0x6b, 0x29
        /*0010*/ 	.byte	0x20, 0x3d, 0x3d, 0x20, 0x30, 0x00
	.type		$str$28,@object
	.size		$str$28,($str$26 - $str$28)
$str$28:
        /*0016*/ 	.byte	0x2f, 0x74, 0x6d, 0x70, 0x2f, 0x63, 0x75, 0x74, 0x6c, 0x61, 0x73, 0x73, 0x5f, 0x73, 0x77, 0x65
        /*0026*/ 	.byte	0x65, 0x70, 0x5f, 0x73, 0x72, 0x63, 0x2f, 0x69, 0x6e, 0x63, 0x6c, 0x75, 0x64, 0x65, 0x2f, 0x63
        /*0036*/ 	.byte	0x75, 0x74, 0x65, 0x2f, 0x70, 0x6f, 0x69, 0x6e, 0x74, 0x65, 0x72, 0x5f, 0x66, 0x6c, 0x61, 0x67
        /*0046*/ 	.byte	0x67, 0x65, 0x64, 0x2e, 0x68, 0x70, 0x70, 0x00
	.type		$str$26,@object
	.size		$str$26,($str$25 - $str$26)
$str$26:
        /*004e*/ 	.byte	0x2f, 0x74, 0x6d, 0x70, 0x2f, 0x63, 0x75, 0x74, 0x6c, 0x61, 0x73, 0x73, 0x5f, 0x73, 0x77, 0x65
        /*005e*/ 	.byte	0x65, 0x70, 0x5f, 0x73, 0x72, 0x63, 0x2f, 0x69, 0x6e, 0x63, 0x6c, 0x75, 0x64, 0x65, 0x2f, 0x63
        /*006e*/ 	.byte	0x75, 0x74, 0x65, 0x2f, 0x61, 0x74, 0x6f, 0x6d, 0x2f, 0x63, 0x6f, 0x70, 0x79, 0x5f, 0x74, 0x72
        /*007e*/ 	.byte	0x61, 0x69, 0x74, 0x73, 0x5f, 0x73, 0x6d, 0x31, 0x30, 0x30, 0x2e, 0x68, 0x70, 0x70, 0x00
	.type		$str$25,@object
	.size		$str$25,(__unnamed_1 - $str$25)
$str$25:
        /*008d*/ 	.byte	0x28, 0x28, 0x75, 0x69, 0x6e, 0x74, 0x33, 0x32, 0x5f, 0x74, 0x28, 0x74, 0x68, 0x72, 0x65, 0x61
        /*009d*/ 	.byte	0x64, 0x49, 0x64, 0x78, 0x2e, 0x78, 0x29, 0x20, 0x2f, 0x20, 0x33, 0x32, 0x29, 0x20, 0x25, 0x20
        /*00ad*/ 	.byte	0x34, 0x29, 0x20, 0x3d, 0x3d, 0x20, 0x28, 0x28, 0x28, 0x74, 0x6d, 0x65, 0x6d, 0x5f, 0x61, 0x64
        /*00bd*/ 	.byte	0x64, 0x72, 0x20, 0x3e, 0x3e, 0x20, 0x31, 0x36, 0x29, 0x20, 0x2f, 0x20, 0x33, 0x32, 0x29, 0x20
        /*00cd*/ 	.byte	0x25, 0x20, 0x34, 0x29, 0x00
	.type		__unnamed_1,@object
	.size		__unnamed_1,(__unnamed_2 - __unnamed_1)
__unnamed_1:
        /*00d2*/ 	.byte	0x61, 0x75, 0x74, 0x6f, 0x20, 0x63, 0x75, 0x74, 0x65, 0x3a, 0x3a, 0x61, 0x73, 0x5f, 0x70, 0x6f
        /* <DEDUP_REMOVED lines=24> */
        /*0262*/ 	.byte	0x30, 0x39, 0x36, 0x3e, 0x3e, 0x3e, 0x3e, 0x5d, 0x00
	.type		__unnamed_2,@object
	.size		__unnamed_2,(.L_2 - __unnamed_2)
__unnamed_2:
        /* <DEDUP_REMOVED lines=46> */
        /*054b*/ 	.byte	0x75, 0x74, 0x65, 0x3a, 0x3a, 0x43, 0x3c, 0x30, 0x3e, 0x3e, 0x3e, 0x3e, 0x5d, 0x00
.L_2:


//--------------------- .nv.shared._ZN7cutlass13device_kernelINS_4gemm6kernel13GemmUniversalIN4cute5tupleIJiiiiEEENS1_10collective13CollectiveMmaINS1_35MainloopSm100TmaUmmaWarpSpecializedILi4ELi2ELi4ENS5_IJNS4_1CILi1EEENSA_ILi2EEESB_EEEEENS5_IJNSA_ILi64EEENSA_ILi256EEENSA_ILi32EEEEEENS_10bfloat16_tENS5_IJlSB_lEEESJ_SK_NS4_8TiledMMAINS4_8MMA_AtomIJNS4_20SM100_MMA_F16BF16_SSISJ_SJ_fLi64ELi256ELNS4_4UMMA5MajorE0ELSP_0ELNSO_7ScaleInE0ELSQ_0EEEEEENS4_6LayoutINS5_IJSB_SB_SB_EEENS5_IJNSA_ILi0EEESV_SV_EEEEENS5_IJNS4_10UnderscoreESY_SY_EEEEENS4_23SM90_TMA_LOAD_MULTICASTENS4_14ComposedLayoutINS4_7SwizzleILi2ELi4ELi3EEENS4_18smem_ptr_flag_bitsILi16EEENST_INS5_IJNSA_ILi8EEESH_EEENS5_IJSH_SB_EEEEEEEvNS4_8identityENS4_13SM90_TMA_LOADES1B_vS1C_EENS_8epilogue10collective18CollectiveEpilogueINS1F_23Sm100TmaWarpSpecializedILi4ELi2ELi32ELb1ELb0EEEJSI_NS5_IJNST_ISF_SB_EES1K_EEESJ_SK_SJ_SK_NS1F_6fusion15FusionCallbacksIS1J_NS1M_17LinearCombinationISJ_fSJ_fLNS_15FloatRoundStyleE2EEESI_S1L_JEEENS4_5SM1004TMEM4LOAD26SM100_TMEM_LOAD_16dp256b8xES1D_NS12_INS13_ILi3ELi4ELi3EEES16_NST_INS5_IJS17_SF_EEENS5_IJSF_SB_EEEEEEENS4_17SM75_U32x4_LDSM_NENS4_14SM90_TMA_STOREES20_NS4_17SM90_U32x4_STSM_NENS4_39AutoVectorizingCopyWithAssumedAlignmentILi128EEEEEEvvEEEEvNT_6ParamsE --------------------------
	.section	.nv.shared._ZN7cutlass13device_kernelINS_4gemm6kernel13GemmUniversalIN4cute5tupleIJiiiiEEENS1_10collective13CollectiveMmaINS1_35MainloopSm100TmaUmmaWarpSpecializedILi4ELi2ELi4ENS5_IJNS4_1CILi1EEENSA_ILi2EEESB_EEEEENS5_IJNSA_ILi64EEENSA_ILi256EEENSA_ILi32EEEEEENS_10bfloat16_tENS5_IJlSB_lEEESJ_SK_NS4_8TiledMMAINS4_8MMA_AtomIJNS4_20SM100_MMA_F16BF16_SSISJ_SJ_fLi64ELi256ELNS4_4UMMA5MajorE0ELSP_0ELNSO_7ScaleInE0ELSQ_0EEEEEENS4_6LayoutINS5_IJSB_SB_SB_EEENS5_IJNSA_ILi0EEESV_SV_EEEEENS5_IJNS4_10UnderscoreESY_SY_EEEEENS4_23SM90_TMA_LOAD_MULTICASTENS4_14ComposedLayoutINS4_7SwizzleILi2ELi4ELi3EEENS4_18smem_ptr_flag_bitsILi16EEENST_INS5_IJNSA_ILi8EEESH_EEENS5_IJSH_SB_EEEEEEEvNS4_8identityENS4_13SM90_TMA_LOADES1B_vS1C_EENS_8epilogue10collective18CollectiveEpilogueINS1F_23Sm100TmaWarpSpecializedILi4ELi2ELi32ELb1ELb0EEEJSI_NS5_IJNST_ISF_SB_EES1K_EEESJ_SK_SJ_SK_NS1F_6fusion15FusionCallbacksIS1J_NS1M_17LinearCombinationISJ_fSJ_fLNS_15FloatRoundStyleE2EEESI_S1L_JEEENS4_5SM1004TMEM4LOAD26SM100_TMEM_LOAD_16dp256b8xES1D_NS12_INS13_ILi3ELi4ELi3EEES16_NST_INS5_IJS17_SF_EEENS5_IJSF_SB_EEEEEEENS4_17SM75_U32x4_LDSM_NENS4_14SM90_TMA_STOREES20_NS4_17SM90_U32x4_STSM_NENS4_39AutoVectorizingCopyWithAssumedAlignmentILi128EEEEEEvvEEEEvNT_6ParamsE,"aw",@nobits
	.sectionflags	@""
	.align	16
	.zero		1024


//--------------------- .nv.shared.reserved.0     --------------------------
	.section	.nv.shared.reserved.0,"aw",@nobits
	.weak		__nv_reservedSMEM_offset_0_alias
	.size		__nv_reservedSMEM_offset_0_alias, 0, 64
	.other		__nv_reservedSMEM_offset_0_alias,@"STO_CUDA_RESERVED_SHARED STV_DEFAULT"
__nv_reservedSMEM_offset_0_alias:
	.zero		0
.nv.shared.reserved.0:
	.zero		64
	.weak		__nv_reservedSMEM_tcgen05_partition
	.type		__nv_reservedSMEM_tcgen05_partition,@object
	.size		__nv_reservedSMEM_tcgen05_partition,(.L_0 - __nv_reservedSMEM_tcgen05_partition)
__nv_reservedSMEM_tcgen05_partition:
	.zero		32
.L_0:


//--------------------- .nv.global                --------------------------
	.section	.nv.global,"aw",@nobits
.nv.global:
	.type		_ZN39_INTERNAL_3b5ccce4_4_k_cu_7b848e05_83944cute1_E,@object
	.size		_ZN39_INTERNAL_3b5ccce4_4_k_cu_7b848e05_83944cute1_E,(_ZN39_INTERNAL_3b5ccce4_4_k_cu_7b848e05_83944cuda3std3__45__cpo6cbeginE - _ZN39_INTERNAL_3b5ccce4_4_k_cu_7b848e05_83944cute1_E)
_ZN39_INTERNAL_3b5ccce4_4_k_cu_7b848e05_83944cute1_E:
	.zero		1
	.type		_ZN39_INTERNAL_3b5ccce4_4_k_cu_7b848e05_83944cuda3std3__45__cpo6cbeginE,@object
	.size		_ZN39_INTERNAL_3b5ccce4_4_k_cu_7b848e05_83944cuda3std3__45__cpo6cbeginE,(_ZN39_INTERNAL_3b5ccce4_4_k_cu_7b848e05_83944cuda3std3__48in_placeE - _ZN39_INTERNAL_3b5ccce4_4_k_cu_7b848e05_83944cuda3std3__45__cpo6cbeginE)
_ZN39_INTERNAL_3b5ccce4_4_k_cu_7b848e05_83944cuda3std3__45__cpo6cbeginE:
	.zero		1
	.type		_ZN39_INTERNAL_3b5ccce4_4_k_cu_7b848e05_83944cuda3std3__48in_placeE,@object
	.size		_ZN39_INTERNAL_3b5ccce4_4_k_cu_7b848e05_83944cuda3std3__48in_placeE,(_ZN39_INTERNAL_3b5ccce4_4_k_cu_7b848e05_83944cuda3std6ranges3__45__cpo9iter_moveE - _ZN39_INTERNAL_3b5ccce4_4_k_cu_7b848e05_83944cuda3std3__48in_placeE)
_ZN39_INTERNAL_3b5ccce4_4_k_cu_7b848e05_83944cuda3std3__48in_placeE:
	.zero		1
	.type		_ZN39_INTERNAL_3b5ccce4_4_k_cu_7b848e05_83944cuda3std6ranges3__45__cpo9iter_moveE,@object
	.size		_ZN39_INTERNAL_3b5ccce4_4_k_cu_7b848e05_83944cuda3std6ranges3__45__cpo9iter_moveE,(_ZN39_INTERNAL_3b5ccce4_4_k_cu_7b848e05_83944cuda3std3__45__cpo5beginE - _ZN39_INTERNAL_3b5ccce4_4_k_cu_7b848e05_83944cuda3std6ranges3__45__cpo9iter_moveE)
_ZN39_INTERNAL_3b5ccce4_4_k_cu_7b848e05_83944cuda3std6ranges3__45__cpo9iter_moveE:
	.zero		1
	.type		_ZN39_INTERNAL_3b5ccce4_4_k_cu_7b848e05_83944cuda3std3__45__cpo5beginE,@object
	.size		_ZN39_INTERNAL_3b5ccce4_4_k_cu_7b848e05_83944cuda3std3__45__cpo5beginE,(_ZN39_INTERNAL_3b5ccce4_4_k_cu_7b848e05_83944cuda3std3__441_GLOBAL__N__3b5ccce4_4_k_cu_7b848e05_83946ignoreE - _ZN39_INTERNAL_3b5ccce4_4_k_cu_7b848e05_83944cuda3std3__45__cpo5beginE)
_ZN39_INTERNAL_3b5ccce4_4_k_cu_7b848e05_83944cuda3std3__45__cpo5beginE:
	.zero		1
	.type		_ZN39_INTERNAL_3b5ccce4_4_k_cu_7b848e05_83944cuda3std3__441_GLOBAL__N__3b5ccce4_4_k_cu_7b848e05_83946ignoreE,@object
	.size		_ZN39_INTERNAL_3b5ccce4_4_k_cu_7b848e05_83944cuda3std3__441_GLOBAL__N__3b5ccce4_4_k_cu_7b848e05_83946ignoreE,(_ZN39_INTERNAL_3b5ccce4_4_k_cu_7b848e05_83944cute7productE - _ZN39_INTERNAL_3b5ccce4_4_k_cu_7b848e05_83944cuda3std3__441_GLOBAL__N__3b5ccce4_4_k_cu_7b848e05_83946ignoreE)
_ZN39_INTERNAL_3b5ccce4_4_k_cu_7b848e05_83944cuda3std3__441_GLOBAL__N__3b5ccce4_4_k_cu_7b848e05_83946ignoreE:
	.zero		1
	.type		_ZN39_INTERNAL_3b5ccce4_4_k_cu_7b848e05_83944cute7productE,@object
	.size		_ZN39_INTERNAL_3b5ccce4_4_k_cu_7b848e05_83944cute7productE,(_ZN39_INTERNAL_3b5ccce4_4_k_cu_7b848e05_83944cuda3std3__45__cpo3endE - _ZN39_INTERNAL_3b5ccce4_4_k_cu_7b848e05_83944cute7productE)
_ZN39_INTERNAL_3b5ccce4_4_k_cu_7b848e05_83944cute7productE:
	.zero		1
	.type		_ZN39_INTERNAL_3b5ccce4_4_k_cu_7b848e05_83944cuda3std3__45__cpo3endE,@object
	.size		_ZN39_INTERNAL_3b5ccce4_4_k_cu_7b848e05_83944cuda3std3__45__cpo3endE,(_ZN39_INTERNAL_3b5ccce4_4_k_cu_7b848e05_83944cuda3std3__419piecewise_constructE - _ZN39_INTERNAL_3b5ccce4_4_k_cu_7b848e05_83944cuda3std3__45__cpo3endE)
_ZN39_INTERNAL_3b5ccce4_4_k_cu_7b848e05_83944cuda3std3__45__cpo3endE:
	.zero		1
	.type		_ZN39_INTERNAL_3b5ccce4_4_k_cu_7b848e05_83944cuda3std3__419piecewise_constructE,@object
	.size		_ZN39_INTERNAL_3b5ccce4_4_k_cu_7b848e05_83944cuda3std3__419piecewise_constructE,(_ZN39_INTERNAL_3b5ccce4_4_k_cu_7b848e05_83944cuda3std3__45__cpo4cendE - _ZN39_INTERNAL_3b5ccce4_4_k_cu_7b848e05_83944cuda3std3__419piecewise_constructE)
_ZN39_INTERNAL_3b5ccce4_4_k_cu_7b848e05_83944cuda3std3__419piecewise_constructE:
	.zero		1
	.type		_ZN39_INTERNAL_3b5ccce4_4_k_cu_7b848e05_83944cuda3std3__45__cpo4cendE,@object
	.size		_ZN39_INTERNAL_3b5ccce4_4_k_cu_7b848e05_83944cuda3std3__45__cpo4cendE,(_ZN39_INTERNAL_3b5ccce4_4_k_cu_7b848e05_83944cuda3std6ranges3__45__cpo4swapE - _ZN39_INTERNAL_3b5ccce4_4_k_cu_7b848e05_83944cuda3std3__45__cpo4cendE)
_ZN39_INTERNAL_3b5ccce4_4_k_cu_7b848e05_83944cuda3std3__45__cpo4cendE:
	.zero		1
	.type		_ZN39_INTERNAL_3b5ccce4_4_k_cu_7b848e05_83944cuda3std6ranges3__45__cpo4swapE,@object
	.size		_ZN39_INTERNAL_3b5ccce4_4_k_cu_7b848e05_83944cuda3std6ranges3__45__cpo4swapE,(.L_10 - _ZN39_INTERNAL_3b5ccce4_4_k_cu_7b848e05_83944cuda3std6ranges3__45__cpo4swapE)
_ZN39_INTERNAL_3b5ccce4_4_k_cu_7b848e05_83944cuda3std6ranges3__45__cpo4swapE:
	.zero		1
.L_10:


//--------------------- .nv.constant0._ZN7cutlass13device_kernelINS_4gemm6kernel13GemmUniversalIN4cute5tupleIJiiiiEEENS1_10collective13CollectiveMmaINS1_35MainloopSm100TmaUmmaWarpSpecializedILi4ELi2ELi4ENS5_IJNS4_1CILi1EEENSA_ILi2EEESB_EEEEENS5_IJNSA_ILi64EEENSA_ILi256EEENSA_ILi32EEEEEENS_10bfloat16_tENS5_IJlSB_lEEESJ_SK_NS4_8TiledMMAINS4_8MMA_AtomIJNS4_20SM100_MMA_F16BF16_SSISJ_SJ_fLi64ELi256ELNS4_4UMMA5MajorE0ELSP_0ELNSO_7ScaleInE0ELSQ_0EEEEEENS4_6LayoutINS5_IJSB_SB_SB_EEENS5_IJNSA_ILi0EEESV_SV_EEEEENS5_IJNS4_10UnderscoreESY_SY_EEEEENS4_23SM90_TMA_LOAD_MULTICASTENS4_14ComposedLayoutINS4_7SwizzleILi2ELi4ELi3EEENS4_18smem_ptr_flag_bitsILi16EEENST_INS5_IJNSA_ILi8EEESH_EEENS5_IJSH_SB_EEEEEEEvNS4_8identityENS4_13SM90_TMA_LOADES1B_vS1C_EENS_8epilogue10collective18CollectiveEpilogueINS1F_23Sm100TmaWarpSpecializedILi4ELi2ELi32ELb1ELb0EEEJSI_NS5_IJNST_ISF_SB_EES1K_EEESJ_SK_SJ_SK_NS1F_6fusion15FusionCallbacksIS1J_NS1M_17LinearCombinationISJ_fSJ_fLNS_15FloatRoundStyleE2EEESI_S1L_JEEENS4_5SM1004TMEM4LOAD26SM100_TMEM_LOAD_16dp256b8xES1D_NS12_INS13_ILi3ELi4ELi3EEES16_NST_INS5_IJS17_SF_EEENS5_IJSF_SB_EEEEEEENS4_17SM75_U32x4_LDSM_NENS4_14SM90_TMA_STOREES20_NS4_17SM90_U32x4_STSM_NENS4_39AutoVectorizingCopyWithAssumedAlignmentILi128EEEEEEvvEEEEvNT_6ParamsE --------------------------
	.section	.nv.constant0._ZN7cutlass13device_kernelINS_4gemm6kernel13GemmUniversalIN4cute5tupleIJiiiiEEENS1_10collective13CollectiveMmaINS1_35MainloopSm100TmaUmmaWarpSpecializedILi4ELi2ELi4ENS5_IJNS4_1CILi1EEENSA_ILi2EEESB_EEEEENS5_IJNSA_ILi64EEENSA_ILi256EEENSA_ILi32EEEEEENS_10bfloat16_tENS5_IJlSB_lEEESJ_SK_NS4_8TiledMMAINS4_8MMA_AtomIJNS4_20SM100_MMA_F16BF16_SSISJ_SJ_fLi64ELi256ELNS4_4UMMA5MajorE0ELSP_0ELNSO_7ScaleInE0ELSQ_0EEEEEENS4_6LayoutINS5_IJSB_SB_SB_EEENS5_IJNSA_ILi0EEESV_SV_EEEEENS5_IJNS4_10UnderscoreESY_SY_EEEEENS4_23SM90_TMA_LOAD_MULTICASTENS4_14ComposedLayoutINS4_7SwizzleILi2ELi4ELi3EEENS4_18smem_ptr_flag_bitsILi16EEENST_INS5_IJNSA_ILi8EEESH_EEENS5_IJSH_SB_EEEEEEEvNS4_8identityENS4_13SM90_TMA_LOADES1B_vS1C_EENS_8epilogue10collective18CollectiveEpilogueINS1F_23Sm100TmaWarpSpecializedILi4ELi2ELi32ELb1ELb0EEEJSI_NS5_IJNST_ISF_SB_EES1K_EEESJ_SK_SJ_SK_NS1F_6fusion15FusionCallbacksIS1J_NS1M_17LinearCombinationISJ_fSJ_fLNS_15FloatRoundStyleE2EEESI_S1L_JEEENS4_5SM1004TMEM4LOAD26SM100_TMEM_LOAD_16dp256b8xES1D_NS12_INS13_ILi3ELi4ELi3EEES16_NST_INS5_IJS17_SF_EEENS5_IJSF_SB_EEEEEEENS4_17SM75_U32x4_LDSM_NENS4_14SM90_TMA_STOREES20_NS4_17SM90_U32x4_STSM_NENS4_39AutoVectorizingCopyWithAssumedAlignmentILi128EEEEEEvvEEEEvNT_6ParamsE,"a",@progbits
	.sectionflags	@""
	.align	4
.nv.constant0._ZN7cutlass13device_kernelINS_4gemm6kernel13GemmUniversalIN4cute5tupleIJiiiiEEENS1_10collective13CollectiveMmaINS1_35MainloopSm100TmaUmmaWarpSpecializedILi4ELi2ELi4ENS5_IJNS4_1CILi1EEENSA_ILi2EEESB_EEEEENS5_IJNSA_ILi64EEENSA_ILi256EEENSA_ILi32EEEEEENS_10bfloat16_tENS5_IJlSB_lEEESJ_SK_NS4_8TiledMMAINS4_8MMA_AtomIJNS4_20SM100_MMA_F16BF16_SSISJ_SJ_fLi64ELi256ELNS4_4UMMA5MajorE0ELSP_0ELNSO_7ScaleInE0ELSQ_0EEEEEENS4_6LayoutINS5_IJSB_SB_SB_EEENS5_IJNSA_ILi0EEESV_SV_EEEEENS5_IJNS4_10UnderscoreESY_SY_EEEEENS4_23SM90_TMA_LOAD_MULTICASTENS4_14ComposedLayoutINS4_7SwizzleILi2ELi4ELi3EEENS4_18smem_ptr_flag_bitsILi16EEENST_INS5_IJNSA_ILi8EEESH_EEENS5_IJSH_SB_EEEEEEEvNS4_8identityENS4_13SM90_TMA_LOADES1B_vS1C_EENS_8epilogue10collective18CollectiveEpilogueINS1F_23Sm100TmaWarpSpecializedILi4ELi2ELi32ELb1ELb0EEEJSI_NS5_IJNST_ISF_SB_EES1K_EEESJ_SK_SJ_SK_NS1F_6fusion15FusionCallbacksIS1J_NS1M_17LinearCombinationISJ_fSJ_fLNS_15FloatRoundStyleE2EEESI_S1L_JEEENS4_5SM1004TMEM4LOAD26SM100_TMEM_LOAD_16dp256b8xES1D_NS12_INS13_ILi3ELi4ELi3EEES16_NST_INS5_IJS17_SF_EEENS5_IJSF_SB_EEEEEEENS4_17SM75_U32x4_LDSM_NENS4_14SM90_TMA_STOREES20_NS4_17SM90_U32x4_STSM_NENS4_39AutoVectorizingCopyWithAssumedAlignmentILi128EEEEEEvvEEEEvNT_6ParamsE:
	.zero		2944


//--------------------- SYMBOLS --------------------------

	.type		.nv.reservedSmem.offset0,@object
	.size		.nv.reservedSmem.offset0,0x4
	.type		.nv.reservedSmem.cap,@object
	.size		.nv.reservedSmem.cap,0x4
	.type		__assertfail,@function
